# CuTe-DSL kernel — source=cudnn_frontend_dsl family=gemm_swiglu
# config = {"ab_dtype": "Float8E4M3FN", "c_dtype": "BFloat16", "mma_mn": [128, 256], "cluster_mn": [2, 2]}


// ===== COMPILED SASS (sm_100a) =====

	.target	sm_100a

	.elftype	@"ET_EXEC"


//--------------------- .note.nv.tkinfo           --------------------------
	.section	.note.nv.tkinfo,"",@"SHT_NOTE"
	.sectionflags	@"SHF_NOTE_NV_TKINFO"
	.tkinfo
        /*0018*/ 	.word	0x00000081
        /*0030*/ 	.string	""
        /*0030*/ 	.string	"ptxas"
        /*0030*/ 	.string	"Cuda compilation tools, release 12.9, V12.9.83"
        /*0030*/ 	.string	"Build system must define TOOLS_VERSION_EXTENDED"
        /*0030*/ 	.string	"-O 3 -arch sm_100a "



//--------------------- .note.nv.cuver            --------------------------
	.section	.note.nv.cuver,"",@"SHT_NOTE"
	.sectionflags	@"SHF_NOTE_NV_CUVER"
        /*0018*/ 	.short	0x0001
        /*001a*/ 	.short	0x0064
        /*001c*/ 	.short	0x0001
        /*001e*/ 	.short	0x0000
        /*0020*/ 	.short	0x0001
        /*0022*/ 	.short	0x0000


//--------------------- .nv.info                  --------------------------
	.section	.nv.info,"",@"SHT_CUDA_INFO"
	.align	4


	//----- nvinfo : EIATTR_REGCOUNT
	.align		4
        /*0000*/ 	.byte	0x04, 0x2f
        /*0002*/ 	.short	(.L_4 - .L_3)
	.align		4
.L_3:
        /*0004*/ 	.word	index@(kernel_cutlass_kernel_cudnngemm_swigludense_gemm_persistent_swigluPersistentDenseGemmKernel_object_at__TiledMMA_ThrLayoutVMNK11110000_PermutationMNK____MMAAtom_ThrID10_ShapeMNK12825632_TV_0)
        /*0008*/ 	.word	0x00000060


	//----- nvinfo : EIATTR_FRAME_SIZE
	.align		4
.L_4:
        /*000c*/ 	.byte	0x04, 0x11
        /*000e*/ 	.short	(.L_6 - .L_5)
	.align		4
.L_5:
        /*0010*/ 	.word	index@($__internal_2_$__cuda_sm10x_tcgen05_guardrail_trap_unallocated_columns_being_dealloced)
        /*0014*/ 	.word	0x00000000


	//----- nvinfo : EIATTR_FRAME_SIZE
	.align		4
.L_6:
        /*0018*/ 	.byte	0x04, 0x11
        /*001a*/ 	.short	(.L_8 - .L_7)
	.align		4
.L_7:
        /*001c*/ 	.word	index@($__internal_1_$__cuda_sm10x_tcgen05_guardrail_trap_phase_invalid_during_alloc)
        /*0020*/ 	.word	0x00000000


	//----- nvinfo : EIATTR_FRAME_SIZE
	.align		4
.L_8:
        /*0024*/ 	.byte	0x04, 0x11
        /*0026*/ 	.short	(.L_10 - .L_9)
	.align		4
.L_9:
        /*0028*/ 	.word	index@($__internal_0_$__cuda_sm10x_tcgen05_guardrail_trap_col_being_dealloced_not_returned_by_alloc)
        /*002c*/ 	.word	0x00000000


	//----- nvinfo : EIATTR_FRAME_SIZE
	.align		4
.L_10:
        /*0030*/ 	.byte	0x04, 0x11
        /*0032*/ 	.short	(.L_12 - .L_11)
	.align		4
.L_11:
        /*0034*/ 	.word	index@(kernel_cutlass_kernel_cudnngemm_swigludense_gemm_persistent_swigluPersistentDenseGemmKernel_object_at__TiledMMA_ThrLayoutVMNK11110000_PermutationMNK____MMAAtom_ThrID10_ShapeMNK12825632_TV_0)
        /*0038*/ 	.word	0x00000000


	//----- nvinfo : EIATTR_MIN_STACK_SIZE
	.align		4
.L_12:
        /*003c*/ 	.byte	0x04, 0x12
        /*003e*/ 	.short	(.L_14 - .L_13)
	.align		4
.L_13:
        /*0040*/ 	.word	index@(kernel_cutlass_kernel_cudnngemm_swigludense_gemm_persistent_swigluPersistentDenseGemmKernel_object_at__TiledMMA_ThrLayoutVMNK11110000_PermutationMNK____MMAAtom_ThrID10_ShapeMNK12825632_TV_0)
        /*0044*/ 	.word	0x00000000
.L_14:


//--------------------- .nv.info.kernel_cutlass_kernel_cudnngemm_swigludense_gemm_persistent_swigluPersistentDenseGemmKernel_object_at__TiledMMA_ThrLayoutVMNK11110000_PermutationMNK____MMAAtom_ThrID10_ShapeMNK12825632_TV_0 --------------------------
	.section	.nv.info.kernel_cutlass_kernel_cudnngemm_swigludense_gemm_persistent_swigluPersistentDenseGemmKernel_object_at__TiledMMA_ThrLayoutVMNK11110000_PermutationMNK____MMAAtom_ThrID10_ShapeMNK12825632_TV_0,"",@"SHT_CUDA_INFO"
	.sectionflags	@""
	.align	4


	//----- nvinfo : EIATTR_CUDA_API_VERSION
	.align		4
        /*0000*/ 	.byte	0x04, 0x37
        /*0002*/ 	.short	(.L_16 - .L_15)
.L_15:
        /*0004*/ 	.word	0x00000081


	//----- nvinfo : EIATTR_KPARAM_INFO
	.align		4
.L_16:
        /*0008*/ 	.byte	0x04, 0x17
        /*000a*/ 	.short	(.L_18 - .L_17)
.L_17:
        /*000c*/ 	.word	0x00000000
        /*0010*/ 	.short	0x0008
        /*0012*/ 	.short	0x0264
        /*0014*/ 	.byte	0x00, 0xf0, 0x11, 0x00


	//----- nvinfo : EIATTR_KPARAM_INFO
	.align		4
.L_18:
        /*0018*/ 	.byte	0x04, 0x17
        /*001a*/ 	.short	(.L_20 - .L_19)
.L_19:
        /*001c*/ 	.word	0x00000000
        /*0020*/ 	.short	0x0007
        /*0022*/ 	.short	0x0258
        /*0024*/ 	.byte	0x00, 0xf0, 0x31, 0x00


	//----- nvinfo : EIATTR_KPARAM_INFO
	.align		4
.L_20:
        /*0028*/ 	.byte	0x04, 0x17
        /*002a*/ 	.short	(.L_22 - .L_21)
.L_21:
        /*002c*/ 	.word	0x00000000
        /*0030*/ 	.short	0x0006
        /*0032*/ 	.short	0x024c
        /*0034*/ 	.byte	0x00, 0xf0, 0x31, 0x00


	//----- nvinfo : EIATTR_KPARAM_INFO
	.align		4
.L_22:
        /*0038*/ 	.byte	0x04, 0x17
        /*003a*/ 	.short	(.L_24 - .L_23)
.L_23:
        /*003c*/ 	.word	0x00000000
        /*0040*/ 	.short	0x0005
        /*0042*/ 	.short	0x0240
        /*0044*/ 	.byte	0x00, 0xf0, 0x31, 0x00


	//----- nvinfo : EIATTR_KPARAM_INFO
	.align		4
.L_24:
        /*0048*/ 	.byte	0x04, 0x17
        /*004a*/ 	.short	(.L_26 - .L_25)
.L_25:
        /*004c*/ 	.word	0x00000000
        /*0050*/ 	.short	0x0004
        /*0052*/ 	.short	0x01c0
        /*0054*/ 	.byte	0x00, 0xf0, 0x01, 0x02


	//----- nvinfo : EIATTR_KPARAM_INFO
	.align		4
.L_26:
        /*0058*/ 	.byte	0x04, 0x17
        /*005a*/ 	.short	(.L_28 - .L_27)
.L_27:
        /*005c*/ 	.word	0x00000000
        /*0060*/ 	.short	0x0003
        /*0062*/ 	.short	0x0140
        /*0064*/ 	.byte	0x00, 0xf0, 0x01, 0x02


	//----- nvinfo : EIATTR_KPARAM_INFO
	.align		4
.L_28:
        /*0068*/ 	.byte	0x04, 0x17
        /*006a*/ 	.short	(.L_30 - .L_29)
.L_29:
        /*006c*/ 	.word	0x00000000
        /*0070*/ 	.short	0x0002
        /*0072*/ 	.short	0x00c0
        /*0074*/ 	.byte	0x00, 0xf0, 0x01, 0x02


	//----- nvinfo : EIATTR_KPARAM_INFO
	.align		4
.L_30:
        /*0078*/ 	.byte	0x04, 0x17
        /*007a*/ 	.short	(.L_32 - .L_31)
.L_31:
        /*007c*/ 	.word	0x00000000
        /*0080*/ 	.short	0x0001
        /*0082*/ 	.short	0x0040
        /*0084*/ 	.byte	0x00, 0xf0, 0x01, 0x02


	//----- nvinfo : EIATTR_KPARAM_INFO
	.align		4
.L_32:
        /*0088*/ 	.byte	0x04, 0x17
        /*008a*/ 	.short	(.L_34 - .L_33)
.L_33:
        /*008c*/ 	.word	0x00000000
        /*0090*/ 	.short	0x0000
        /*0092*/ 	.short	0x0000
        /*0094*/ 	.byte	0x00, 0xf0, 0x0d, 0x00


	//----- nvinfo : EIATTR_AT_ENTRY_FRAGMENTS
	.align		4
.L_34:
        /*0098*/ 	.byte	0x04, 0x4f
        /*009a*/ 	.short	(.L_36 - .L_35)


	//   ....[0]....
.L_35:
        /*009c*/ 	.word	0x00000004


	//----- nvinfo : EIATTR_RESERVED_SMEM_USED
	.align		4
.L_36:
        /*00a0*/ 	.byte	0x01, 0x41
	.zero		2


	//----- nvinfo : EIATTR_SPARSE_MMA_MASK
	.align		4
        /*00a4*/ 	.byte	0x03, 0x50
        /*00a6*/ 	.short	0x0000


	//----- nvinfo : EIATTR_TCGEN05_1CTA_USED
	.align		4
        /*00a8*/ 	.byte	0x01, 0x51
	.zero		2


	//----- nvinfo : EIATTR_MAXREG_COUNT
	.align		4
        /*00ac*/ 	.byte	0x03, 0x1b
        /*00ae*/ 	.short	0x00ff


	//----- nvinfo : EIATTR_NUM_BARRIERS
	.align		4
        /*00b0*/ 	.byte	0x02, 0x4c
        /*00b2*/ 	.byte	0x03
	.zero		1


	//----- nvinfo : EIATTR_INT_WARP_WIDE_INSTR_OFFSETS
	.align		4
        /*00b4*/ 	.byte	0x04, 0x31
        /*00b6*/ 	.short	(.L_38 - .L_37)


	//   ....[0]....
.L_37:
        /*00b8*/ 	.word	0x00003eb0


	//   ....[1]....
        /*00bc*/ 	.word	0x00003ee0


	//----- nvinfo : EIATTR_COOP_GROUP_MASK_REGIDS
	.align		4
.L_38:
        /*00c0*/ 	.byte	0x04, 0x29
        /*00c2*/ 	.short	(.L_40 - .L_39)


	//   ....[0]....
.L_39:
        /*00c4*/ 	.word	0xffffffff


	//   ....[1]....
        /*00c8*/ 	.word	0xffffffff


	//   ....[2]....
        /*00cc*/ 	.word	0xffffffff


	//   ....[3]....
        /*00d0*/ 	.word	0xffffffff


	//   ....[4]....
        /*00d4*/ 	.word	0xffffffff


	//   ....[5]....
        /*00d8*/ 	.word	0xffffffff


	//   ....[6]....
        /*00dc*/ 	.word	0xffffffff


	//----- nvinfo : EIATTR_COOP_GROUP_INSTR_OFFSETS
	.align		4
.L_40:
        /*00e0*/ 	.byte	0x04, 0x28
        /*00e2*/ 	.short	(.L_42 - .L_41)


	//   ....[0]....
.L_41:
        /*00e4*/ 	.word	0x000003f0


	//   ....[1]....
        /*00e8*/ 	.word	0x000005a0


	//   ....[2]....
        /*00ec*/ 	.word	0x00000640


	//   ....[3]....
        /*00f0*/ 	.word	0x000018f0


	//   ....[4]....
        /*00f4*/ 	.word	0x00001bb0


	//   ....[5]....
        /*00f8*/ 	.word	0x00003d30


	//   ....[6]....
        /*00fc*/ 	.word	0x00003f90


	//----- nvinfo : EIATTR_VRC_CTA_INIT_COUNT
	.align		4
.L_42:
        /*0100*/ 	.byte	0x02, 0x4a
        /*0102*/ 	.byte	0x80
	.zero		1


	//----- nvinfo : EIATTR_MBARRIER_INSTR_OFFSETS
	.align		4
        /*0104*/ 	.byte	0x04, 0x39
        /*0106*/ 	.short	(.L_44 - .L_43)


	//   ....[0]....
.L_43:
        /*0108*/ 	.word	0x00000340
        /*010c*/ 	.word	0x000000ff
        /*0110*/ 	.word	0x00000000
        /*0114*/ 	.short	0x0100
        /*0116*/ 	.byte	0x05
	.zero		1


	//   ....[1]....
        /*0118*/ 	.word	0x00000350
        /*011c*/ 	.word	0x000000ff
        /*0120*/ 	.word	0x00000008
        /*0124*/ 	.short	0x0100
        /*0126*/ 	.byte	0x05
	.zero		1


	//   ....[2]....
        /*0128*/ 	.word	0x00000360
        /*012c*/ 	.word	0x000000ff
        /*0130*/ 	.word	0x00000010
        /*0134*/ 	.short	0x0100
        /*0136*/ 	.byte	0x05
	.zero		1


	//   ....[3]....
        /*0138*/ 	.word	0x00000370
        /*013c*/ 	.word	0x000000ff
        /*0140*/ 	.word	0x00000018
        /*0144*/ 	.short	0x0100
        /*0146*/ 	.byte	0x05
	.zero		1


	//   ....[4]....
        /*0148*/ 	.word	0x00000380
        /*014c*/ 	.word	0x000000ff
        /*0150*/ 	.word	0x00000020
        /*0154*/ 	.short	0x0100
        /*0156*/ 	.byte	0x05
	.zero		1


	//   ....[5]....
        /*0158*/ 	.word	0x00000390
        /*015c*/ 	.word	0x000000ff
        /*0160*/ 	.word	0x00000028
        /*0164*/ 	.short	0x0100
        /*0166*/ 	.byte	0x05
	.zero		1


	//   ....[6]....
        /*0168*/ 	.word	0x00000510
        /*016c*/ 	.word	0x000000ff
        /*0170*/ 	.word	0x00000030
        /*0174*/ 	.short	0x0100
        /*0176*/ 	.byte	0x06
	.zero		1


	//   ....[7]....
        /*0178*/ 	.word	0x00000520
        /*017c*/ 	.word	0x000000ff
        /*0180*/ 	.word	0x00000038
        /*0184*/ 	.short	0x0100
        /*0186*/ 	.byte	0x06
	.zero		1


	//   ....[8]....
        /*0188*/ 	.word	0x00000530
        /*018c*/ 	.word	0x000000ff
        /*0190*/ 	.word	0x00000040
        /*0194*/ 	.short	0x0100
        /*0196*/ 	.byte	0x06
	.zero		1


	//   ....[9]....
        /*0198*/ 	.word	0x00000540
        /*019c*/ 	.word	0x000000ff
        /*01a0*/ 	.word	0x00000048
        /*01a4*/ 	.short	0x0100
        /*01a6*/ 	.byte	0x06
	.zero		1


	//   ....[10]....
        /*01a8*/ 	.word	0x00000ab0
        /*01ac*/ 	.word	0x000000ff
        /*01b0*/ 	.word	0x00000018
        /*01b4*/ 	.short	0x010a
        /*01b6*/ 	.byte	0x07
	.zero		1


	//   ....[11]....
        /*01b8*/ 	.word	0x00000c20
        /*01bc*/ 	.word	0x000000ff
        /*01c0*/ 	.word	0x00000018
        /*01c4*/ 	.short	0x010a
        /*01c6*/ 	.byte	0x09
	.zero		1


	//   ....[12]....
        /*01c8*/ 	.word	0x00000d40
        /*01cc*/ 	.word	0x000000ff
        /*01d0*/ 	.word	0x00000018
        /*01d4*/ 	.short	0x010a
        /*01d6*/ 	.byte	0x21
	.zero		1


	//   ....[13]....
        /*01d8*/ 	.word	0x00001000
        /*01dc*/ 	.word	0x000000ff
        /*01e0*/ 	.word	0x00000018
        /*01e4*/ 	.short	0x010a
        /*01e6*/ 	.byte	0x04
	.zero		1


	//   ....[14]....
        /*01e8*/ 	.word	0x000013b0
        /*01ec*/ 	.word	0x000000ff
        /*01f0*/ 	.word	0x00000000
        /*01f4*/ 	.short	0x010a
        /*01f6*/ 	.byte	0x06
	.zero		1


	//   ....[15]....
        /*01f8*/ 	.word	0x000013d0
        /*01fc*/ 	.word	0x000000ff
        /*0200*/ 	.word	0x00000040
        /*0204*/ 	.short	0x010a
        /*0206*/ 	.byte	0x07
	.zero		1


	//   ....[16]....
        /*0208*/ 	.word	0x00001560
        /*020c*/ 	.word	0x000000ff
        /*0210*/ 	.word	0x00000000
        /*0214*/ 	.short	0x010a
        /*0216*/ 	.byte	0x05
	.zero		1


	//   ....[17]....
        /*0218*/ 	.word	0x000016e0
        /*021c*/ 	.word	0x000000ff
        /*0220*/ 	.word	0x00000000
        /*0224*/ 	.short	0x010a
        /*0226*/ 	.byte	0x06
	.zero		1


	//   ....[18]....
        /*0228*/ 	.word	0x00001870
        /*022c*/ 	.word	0x00000000
        /*0230*/ 	.word	0x00000040
        /*0234*/ 	.short	0x010a
        /*0236*/ 	.byte	0xff
	.zero		1


	//   ....[19]....
        /*0238*/ 	.word	0x00002180
        /*023c*/ 	.word	0x000000ff
        /*0240*/ 	.word	0x00000030
        /*0244*/ 	.short	0x010a
        /*0246*/ 	.byte	0x17
	.zero		1


	//   ....[20]....
        /*0248*/ 	.word	0x00003ab0
        /*024c*/ 	.word	0x000000ff
        /*0250*/ 	.word	0x00000040
        /*0254*/ 	.short	0x0101
        /*0256*/ 	.byte	0x17
	.zero		1


	//   ....[21]....
        /*0258*/ 	.word	0x00003ff0
        /*025c*/ 	.word	0x00000000
        /*0260*/ 	.word	0x00000018
        /*0264*/ 	.short	0x010a
        /*0266*/ 	.byte	0xff
	.zero		1


	//   ....[22]....
        /*0268*/ 	.word	0x00004070
        /*026c*/ 	.word	0x00000000
        /*0270*/ 	.word	0x00000018
        /*0274*/ 	.short	0x010a
        /*0276*/ 	.byte	0xff
	.zero		1


	//   ....[23]....
        /*0278*/ 	.word	0x000040f0
        /*027c*/ 	.word	0x00000000
        /*0280*/ 	.word	0x00000040
        /*0284*/ 	.short	0x010a
        /*0286*/ 	.byte	0xff
	.zero		1


	//   ....[24]....
        /*0288*/ 	.word	0x00004170
        /*028c*/ 	.word	0x00000000
        /*0290*/ 	.word	0x00000000
        /*0294*/ 	.short	0x010a
        /*0296*/ 	.byte	0xff
	.zero		1


	//   ....[25]....
        /*0298*/ 	.word	0x000041d0
        /*029c*/ 	.word	0x00000000
        /*02a0*/ 	.word	0x00000040
        /*02a4*/ 	.short	0x010a
        /*02a6*/ 	.byte	0xff
	.zero		1


	//   ....[26]....
        /*02a8*/ 	.word	0x00004240
        /*02ac*/ 	.word	0x00000004
        /*02b0*/ 	.word	0x00000030
        /*02b4*/ 	.short	0x010a
        /*02b6*/ 	.byte	0xff
	.zero		1


	//----- nvinfo : EIATTR_NUM_MBARRIERS
	.align		4
.L_44:
        /*02b8*/ 	.byte	0x03, 0x38
        /*02ba*/ 	.short	0x000a


	//----- nvinfo : EIATTR_EXIT_INSTR_OFFSETS
	.align		4
        /*02bc*/ 	.byte	0x04, 0x1c
        /*02be*/ 	.short	(.L_46 - .L_45)


	//   ....[0]....
.L_45:
        /*02c0*/ 	.word	0x000018b0


	//   ....[1]....
        /*02c4*/ 	.word	0x00003fb0


	//----- nvinfo : EIATTR_REQNTID
	.align		4
.L_46:
        /*02c8*/ 	.byte	0x04, 0x10
        /*02ca*/ 	.short	(.L_48 - .L_47)
.L_47:
        /*02cc*/ 	.word	0x000000c0
        /*02d0*/ 	.word	0x00000001
        /*02d4*/ 	.word	0x00000001


	//----- nvinfo : EIATTR_CRS_STACK_SIZE
	.align		4
.L_48:
        /*02d8*/ 	.byte	0x04, 0x1e
        /*02da*/ 	.short	(.L_50 - .L_49)
.L_49:
        /*02dc*/ 	.word	0x00000000


	//----- nvinfo : EIATTR_CBANK_PARAM_SIZE
	.align		4
.L_50:
        /*02e0*/ 	.byte	0x03, 0x19
        /*02e2*/ 	.short	0x0268


	//----- nvinfo : EIATTR_PARAM_CBANK
	.align		4
        /*02e4*/ 	.byte	0x04, 0x0a
        /*02e6*/ 	.short	(.L_52 - .L_51)
	.align		4
.L_51:
        /*02e8*/ 	.word	index@(.nv.constant0.kernel_cutlass_kernel_cudnngemm_swigludense_gemm_persistent_swigluPersistentDenseGemmKernel_object_at__TiledMMA_ThrLayoutVMNK11110000_PermutationMNK____MMAAtom_ThrID10_ShapeMNK12825632_TV_0)
        /*02ec*/ 	.short	0x0380
        /*02ee*/ 	.short	0x0268


	//----- nvinfo : EIATTR_SW_WAR
	.align		4
.L_52:
        /*02f0*/ 	.byte	0x04, 0x36
        /*02f2*/ 	.short	(.L_54 - .L_53)
.L_53:
        /*02f4*/ 	.word	0x00000008
.L_54:


//--------------------- .nv.compat                --------------------------
	.section	.nv.compat,"",@"SHT_CUDA_COMPAT_INFO"
	.align	4
        /*0000*/ 	.byte	0x02, 0x02, 0x02, 0x00, 0x02, 0x05, 0x05, 0x00, 0x02, 0x03, 0x01, 0x00, 0x02, 0x06, 0x01, 0x00


//--------------------- .nv.callgraph             --------------------------
	.section	.nv.callgraph,"",@"SHT_CUDA_CALLGRAPH"
	.align	4
	.sectionentsize	8
	.align		4
        /*0000*/ 	.word	0x00000000
	.align		4
        /*0004*/ 	.word	0xffffffff
	.align		4
        /*0008*/ 	.word	0x00000000
	.align		4
        /*000c*/ 	.word	0xfffffffe
	.align		4
        /*0010*/ 	.word	0x00000000
	.align		4
        /*0014*/ 	.word	0xfffffffd
	.align		4
        /*0018*/ 	.word	0x00000000
	.align		4
        /*001c*/ 	.word	0xfffffffc


//--------------------- .text.kernel_cutlass_kernel_cudnngemm_swigludense_gemm_persistent_swigluPersistentDenseGemmKernel_object_at__TiledMMA_ThrLayoutVMNK11110000_PermutationMNK____MMAAtom_ThrID10_ShapeMNK12825632_TV_0 --------------------------
	.section	.text.kernel_cutlass_kernel_cudnngemm_swigludense_gemm_persistent_swigluPersistentDenseGemmKernel_object_at__TiledMMA_ThrLayoutVMNK11110000_PermutationMNK____MMAAtom_ThrID10_ShapeMNK12825632_TV_0,"ax",@progbits
	.align	128
        .global         kernel_cutlass_kernel_cudnngemm_swigludense_gemm_persistent_swigluPersistentDenseGemmKernel_object_at__TiledMMA_ThrLayoutVMNK11110000_PermutationMNK____MMAAtom_ThrID10_ShapeMNK12825632_TV_0
        .type           kernel_cutlass_kernel_cudnngemm_swigludense_gemm_persistent_swigluPersistentDenseGemmKernel_object_at__TiledMMA_ThrLayoutVMNK11110000_PermutationMNK____MMAAtom_ThrID10_ShapeMNK12825632_TV_0,@function
        .size           kernel_cutlass_kernel_cudnngemm_swigludense_gemm_persistent_swigluPersistentDenseGemmKernel_object_at__TiledMMA_ThrLayoutVMNK11110000_PermutationMNK____MMAAtom_ThrID10_ShapeMNK12825632_TV_0,(.L_x_57 - kernel_cutlass_kernel_cudnngemm_swigludense_gemm_persistent_swigluPersistentDenseGemmKernel_object_at__TiledMMA_ThrLayoutVMNK11110000_PermutationMNK____MMAAtom_ThrID10_ShapeMNK12825632_TV_0)
        .other          kernel_cutlass_kernel_cudnngemm_swigludense_gemm_persistent_swigluPersistentDenseGemmKernel_object_at__TiledMMA_ThrLayoutVMNK11110000_PermutationMNK____MMAAtom_ThrID10_ShapeMNK12825632_TV_0,@"STO_CUDA_ENTRY STV_DEFAULT"
kernel_cutlass_kernel_cudnngemm_swigludense_gemm_persistent_swigluPersistentDenseGemmKernel_object_at__TiledMMA_ThrLayoutVMNK11110000_PermutationMNK____MMAAtom_ThrID10_ShapeMNK12825632_TV_0:
.text.kernel_cutlass_kernel_cudnngemm_swigludense_gemm_persistent_swigluPersistentDenseGemmKernel_object_at__TiledMMA_ThrLayoutVMNK11110000_PermutationMNK____MMAAtom_ThrID10_ShapeMNK12825632_TV_0:
[----:B------:R-:W1:Y:S01]  /*0000*/  LDC R1, c[0x0][0x37c] ;  /* 0x0000df00ff017b82 */ /* 0x000e620000000800 */
[----:B------:R-:W2:Y:S07]  /*0010*/  S2R R3, SR_TID.X ;  /* 0x0000000000037919 */ /* 0x000eae0000002100 */
[----:B------:R-:W3:Y:S01]  /*0020*/  S2UR UR7, SR_CgaCtaId ;  /* 0x00000000000779c3 */ /* 0x000ee20000008800 */
[----:B------:R-:W4:Y:S01]  /*0030*/  LDCU.U8 UR9, c[0x0][0x382] ;  /* 0x00007040ff0977ac */ /* 0x000f220008000000 */
[----:B------:R-:W5:Y:S01]  /*0040*/  LDCU.U8 UR8, c[0x0][0x381] ;  /* 0x00007020ff0877ac */ /* 0x000f620008000000 */
[----:B------:R-:W2:Y:S01]  /*0050*/  LDCU UR5, c[0x0][0x36c] ;  /* 0x00006d80ff0577ac */ /* 0x000ea20008000800 */
[----:B------:R-:W-:Y:S01]  /*0060*/  UMOV UR13, 0x3 ;  /* 0x00000003000d7882 */ /* 0x000fe20000000000 */
[----:B----4-:R-:W-:-:S02]  /*0070*/  ULOP3.LUT UR9, UR9, 0x1, URZ, 0xc0, !UPT ;  /* 0x0000000109097892 */ /* 0x010fc4000f8ec0ff */
[----:B-----5:R-:W-:Y:S02]  /*0080*/  ULOP3.LUT UR8, UR8, 0x1, URZ, 0xc0, !UPT ;  /* 0x0000000108087892 */ /* 0x020fe4000f8ec0ff */
[----:B---3--:R-:W-:Y:S02]  /*0090*/  ULEA.HI UR4, UR7, UR7, URZ, 0x1 ;  /* 0x0000000707047291 */ /* 0x008fe4000f8f08ff */
[----:B--2---:R-:W-:Y:S02]  /*00a0*/  UISETP.EQ.U32.AND UP2, UPT, UR5, 0x1, UPT ;  /* 0x000000010500788c */ /* 0x004fe4000bf42070 */
[----:B------:R-:W-:Y:S01]  /*00b0*/  USHF.R.S32.HI UR29, URZ, 0x1, UR4 ;  /* 0x00000001ff1d7899 */ /* 0x000fe20008011404 */
[----:B------:R-:W-:Y:S01]  /*00c0*/  SHF.R.U32.HI R0, RZ, 0x5, R3 ;  /* 0x00000005ff007819 */ /* 0x000fe20000011603 */
[----:B------:R-:W-:Y:S02]  /*00d0*/  ULOP3.LUT UR12, UR4, 0xfffffffe, URZ, 0xc0, !UPT ;  /* 0xfffffffe040c7892 */ /* 0x000fe4000f8ec0ff */
[----:B------:R-:W-:Y:S01]  /*00e0*/  ULEA.HI UR6, UR4, UR29, URZ, 0x1 ;  /* 0x0000001d04067291 */ /* 0x000fe2000f8f08ff */
[----:B------:R-:W-:Y:S01]  /*00f0*/  R2UR UR21, R0 ;  /* 0x00000000001572ca */ /* 0x000fe200000e0000 */
[----:B------:R-:W-:-:S02]  /*0100*/  UISETP.NE.U32.AND UP6, UPT, UR9, 0x1, UPT ;  /* 0x000000010900788c */ /* 0x000fc4000bfc5070 */
[----:B------:R-:W-:Y:S02]  /*0110*/  ULOP3.LUT UR6, UR6, 0xfffffffe, URZ, 0xc0, !UPT ;  /* 0xfffffffe06067892 */ /* 0x000fe4000f8ec0ff */
[----:B------:R-:W-:Y:S02]  /*0120*/  UISETP.NE.U32.AND UP5, UPT, UR8, 0x1, UPT ;  /* 0x000000010800788c */ /* 0x000fe4000bfa5070 */
[----:B------:R-:W-:Y:S02]  /*0130*/  UIADD3 UR29, UPT, UPT, UR29, -UR6, URZ ;  /* 0x800000061d1d7290 */ /* 0x000fe4000fffe0ff */
[----:B------:R-:W-:Y:S02]  /*0140*/  UIADD3 UR12, UPT, UPT, -UR12, UR7, URZ ;  /* 0x000000070c0c7290 */ /* 0x000fe4000fffe1ff */
[----:B------:R-:W-:Y:S02]  /*0150*/  UIADD3 UR4, UPT, UPT, UR29, UR29, URZ ;  /* 0x0000001d1d047290 */ /* 0x000fe4000fffe0ff */
[----:B------:R-:W-:-:S02]  /*0160*/  UISETP.NE.AND UP4, UPT, UR21, 0x5, UPT ;  /* 0x000000051500788c */ /* 0x000fc4000bf85270 */
[----:B------:R-:W-:Y:S02]  /*0170*/  UISETP.NE.AND UP3, UPT, UR21, URZ, UPT ;  /* 0x000000ff1500728c */ /* 0x000fe4000bf65270 */
[----:B------:R-:W-:-:S05]  /*0180*/  USHF.L.U32 UR13, UR13, UR4, URZ ;  /* 0x000000040d0d7299 */ /* 0x000fca00080006ff */
[----:B-1----:R-:W-:Y:S07]  /*0190*/  BRA.U UP4, `(.L_x_0) ;  /* 0x0000000104387547 */ /* 0x002fee000b800000 */
[----:B------:R-:W1:Y:S02]  /*01a0*/  LDCU.64 UR4, c[0x0][0x348] ;  /* 0x00006900ff0477ac */ /* 0x000e640008000a00 */
[----:B-1----:R-:W-:Y:S02]  /*01b0*/  UIADD3 UR14, UP1, UPT, UR4, 0x40, URZ ;  /* 0x00000040040e7890 */ /* 0x002fe4000ff3e0ff */
[----:B------:R-:W-:Y:S02]  /*01c0*/  UIADD3 UR10, UP0, UPT, UR4, 0xc0, URZ ;  /* 0x000000c0040a7890 */ /* 0x000fe4000ff1e0ff */
[----:B------:R-:W-:Y:S02]  /*01d0*/  UIADD3.X UR15, UPT, UPT, URZ, UR5, URZ, UP1, !UPT ;  /* 0x00000005ff0f7290 */ /* 0x000fe40008ffe4ff */
[----:B------:R-:W-:Y:S02]  /*01e0*/  UIADD3 UR8, UP1, UPT, UR4, 0x140, URZ ;  /* 0x0000014004087890 */ /* 0x000fe4000ff3e0ff */
[----:B------:R-:W-:-:S02]  /*01f0*/  UIADD3.X UR11, UPT, UPT, URZ, UR5, URZ, UP0, !UPT ;  /* 0x00000005ff0b7290 */ /* 0x000fc400087fe4ff */
[----:B------:R-:W-:Y:S02]  /*0200*/  UIADD3 UR4, UP0, UPT, UR4, 0x1c0, URZ ;  /* 0x000001c004047890 */ /* 0x000fe4000ff1e0ff */
[----:B------:R-:W-:Y:S01]  /*0210*/  UIADD3.X UR9, UPT, UPT, URZ, UR5, URZ, UP1, !UPT ;  /* 0x00000005ff097290 */ /* 0x000fe20008ffe4ff */
[----:B------:R1:W-:Y:S01]  /*0220*/  UTMACCTL.PF [UR14] ;  /* 0x000000000e0079b9 */ /* 0x0003e20008040000 */
[----:B------:R-:W-:-:S03]  /*0230*/  UIADD3.X UR5, UPT, UPT, URZ, UR5, URZ, UP0, !UPT ;  /* 0x00000005ff057290 */ /* 0x000fc600087fe4ff */
[----:B------:R1:W-:Y:S04]  /*0240*/  UTMACCTL.PF [UR10] ;  /* 0x000000000a0079b9 */ /* 0x0003e80008040000 */
[----:B------:R1:W-:Y:S02]  /*0250*/  UTMACCTL.PF [UR8] ;  /* 0x00000000080079b9 */ /* 0x0003e40008040000 */
[----:B------:R1:W-:Y:S02]  /*0260*/  UTMACCTL.PF [UR4] ;  /* 0x00000000040079b9 */ /* 0x0003e40008040000 */
[----:B-1----:R-:W-:Y:S01]  /*0270*/  NOP ;  /* 0x0000000000007918 */ /* 0x002fe20000000000 */
.L_x_0:
[----:B------:R-:W-:Y:S05]  /*0280*/  BRA.U UP3, `(.L_x_1) ;  /* 0x0000000103487547 */ /* 0x000fea000b800000 */
[----:B------:R-:W-:Y:S01]  /*0290*/  UMOV UR5, 0x400 ;  /* 0x0000040000057882 */ /* 0x000fe20000000000 */
[----:B------:R-:W-:Y:S01]  /*02a0*/  UMOV UR8, 0x1 ;  /* 0x0000000100087882 */ /* 0x000fe20000000000 */
[----:B------:R-:W-:Y:S02]  /*02b0*/  ULEA UR5, UR7, UR5, 0x18 ;  /* 0x0000000507057291 */ /* 0x000fe4000f8ec0ff */
[----:B------:R-:W-:-:S04]  /*02c0*/  UIADD3 UR8, UPT, UPT, -UR8, 0x100000, URZ ;  /* 0x0010000008087890 */ /* 0x000fc8000fffe1ff */
[----:B------:R-:W-:Y:S02]  /*02d0*/  USHF.L.U32 UR9, UR8, 0xb, URZ ;  /* 0x0000000b08097899 */ /* 0x000fe400080006ff */
[----:B------:R-:W-:Y:S01]  /*02e0*/  USHF.L.U32 UR8, UR8, 0x1, URZ ;  /* 0x0000000108087899 */ /* 0x000fe200080006ff */
[----:B------:R-:W-:Y:S02]  /*02f0*/  UMOV UR4, 0x3 ;  /* 0x0000000300047882 */ /* 0x000fe40000000000 */
[----:B------:R-:W-:-:S04]  /*0300*/  UIADD3 UR10, UPT, UPT, -UR4, 0x100000, URZ ;  /* 0x00100000040a7890 */ /* 0x000fc8000fffe1ff */
[----:B------:R-:W-:Y:S02]  /*0310*/  USHF.L.U32 UR11, UR10, 0xb, URZ ;  /* 0x0000000b0a0b7899 */ /* 0x000fe400080006ff */
[----:B------:R-:W-:Y:S01]  /*0320*/  USHF.L.U32 UR10, UR10, 0x1, URZ ;  /* 0x000000010a0a7899 */ /* 0x000fe200080006ff */
[----:B------:R-:W1:Y:S02]  /*0330*/  FENCE.VIEW.ASYNC.S ;  /* 0x00000000000073c6 */ /* 0x000e640000000000 */
[----:B-1----:R1:W2:Y:S01]  /*0340*/  SYNCS.EXCH.64 URZ, [UR5], UR8 ;  /* 0x0000000805ff75b2 */ /* 0x0022a20008000100 */
[----:B------:R1:W3:Y:S01]  /*0350*/  SYNCS.EXCH.64 URZ, [UR5+0x8], UR8 ;  /* 0x0000080805ff75b2 */ /* 0x0002e20008000100 */
[----:B------:R1:W4:Y:S07]  /*0360*/  SYNCS.EXCH.64 URZ, [UR5+0x10], UR8 ;  /* 0x0000100805ff75b2 */ /* 0x00032e0008000100 */
[----:B------:R1:W5:Y:S01]  /*0370*/  SYNCS.EXCH.64 URZ, [UR5+0x18], UR10 ;  /* 0x0000180a05ff75b2 */ /* 0x0003620008000100 */
[----:B------:R1:W1:Y:S01]  /*0380*/  SYNCS.EXCH.64 URZ, [UR5+0x20], UR10 ;  /* 0x0000200a05ff75b2 */ /* 0x0002620008000100 */
[----:B------:R1:W1:Y:S01]  /*0390*/  SYNCS.EXCH.64 URZ, [UR5+0x28], UR10 ;  /* 0x0000280a05ff75b2 */ /* 0x0002620008000100 */
[----:B------:R-:W-:Y:S01]  /*03a0*/  NOP ;  /* 0x0000000000007918 */ /* 0x000fe20000000000 */
.L_x_1:
[----:B------:R-:W-:Y:S01]  /*03b0*/  NOP ;  /* 0x0000000000007918 */ /* 0x000fe20000000000 */
[----:B------:R-:W-:Y:S05]  /*03c0*/  BRA.U !UP2, `(.L_x_2) ;  /* 0x000000010a087547 */ /* 0x000fea000b800000 */
[----:B-12345:R-:W-:Y:S01]  /*03d0*/  UCGABAR_ARV ;  /* 0x00000000000079c7 */ /* 0x03efe20008000000 */
[----:B------:R-:W-:Y:S05]  /*03e0*/  BRA `(.L_x_3) ;  /* 0x0000000000047947 */ /* 0x000fea0003800000 */
.L_x_2:
[----:B-12345:R-:W-:Y:S01]  /*03f0*/  NOP ;  /* 0x0000000000007918 */ /* 0x03efe20000000000 */
.L_x_3:
[----:B------:R-:W-:Y:S05]  /*0400*/  BRA.U !UP2, `(.L_x_4) ;  /* 0x000000010a0c7547 */ /* 0x000fea000b800000 */
[----:B------:R-:W-:Y:S01]  /*0410*/  UCGABAR_WAIT ;  /* 0x0000000000007dc7 */ /* 0x000fe20008000000 */
[----:B------:R-:W-:Y:S01]  /*0420*/  CCTL.IVALL ;  /* 0x00000000ff00798f */ /* 0x000fe20002000000 */
[----:B------:R-:W-:Y:S05]  /*0430*/  BRA `(.L_x_5) ;  /* 0x0000000000047947 */ /* 0x000fea0003800000 */
.L_x_4:
[----:B------:R-:W-:Y:S06]  /*0440*/  BAR.SYNC.DEFER_BLOCKING 0x0 ;  /* 0x0000000000007b1d */ /* 0x000fec0000010000 */
.L_x_5:
[----:B------:R-:W-:Y:S05]  /*0450*/  BRA.U UP3, `(.L_x_6) ;  /* 0x0000000103407547 */ /* 0x000fea000b800000 */
[----:B------:R-:W-:Y:S01]  /*0460*/  UMOV UR6, 0x400 ;  /* 0x0000040000067882 */ /* 0x000fe20000000000 */
[----:B------:R-:W-:Y:S01]  /*0470*/  UMOV UR5, 0x1 ;  /* 0x0000000100057882 */ /* 0x000fe20000000000 */
[----:B------:R-:W-:Y:S01]  /*0480*/  UMOV UR4, 0x4 ;  /* 0x0000000400047882 */ /* 0x000fe20000000000 */
[----:B------:R-:W-:Y:S02]  /*0490*/  ULEA UR6, UR7, UR6, 0x18 ;  /* 0x0000000607067291 */ /* 0x000fe4000f8ec0ff */
[----:B------:R-:W-:-:S04]  /*04a0*/  UIADD3 UR8, UPT, UPT, -UR5, 0x100000, URZ ;  /* 0x0010000005087890 */ /* 0x000fc8000fffe1ff */
[----:B------:R-:W-:Y:S02]  /*04b0*/  USHF.L.U32 UR9, UR8, 0xb, URZ ;  /* 0x0000000b08097899 */ /* 0x000fe400080006ff */
[----:B------:R-:W-:Y:S02]  /*04c0*/  USHF.L.U32 UR8, UR8, 0x1, URZ ;  /* 0x0000000108087899 */ /* 0x000fe400080006ff */
[----:B------:R-:W-:-:S04]  /*04d0*/  UIADD3 UR4, UPT, UPT, -UR4, 0x100000, URZ ;  /* 0x0010000004047890 */ /* 0x000fc8000fffe1ff */
[----:B------:R-:W-:Y:S02]  /*04e0*/  USHF.L.U32 UR5, UR4, 0xb, URZ ;  /* 0x0000000b04057899 */ /* 0x000fe400080006ff */
[----:B------:R-:W-:Y:S01]  /*04f0*/  USHF.L.U32 UR4, UR4, 0x1, URZ ;  /* 0x0000000104047899 */ /* 0x000fe200080006ff */
[----:B------:R-:W1:Y:S03]  /*0500*/  FENCE.VIEW.ASYNC.S ;  /* 0x00000000000073c6 */ /* 0x000e660000000000 */
[----:B-1----:R1:W2:Y:S01]  /*0510*/  SYNCS.EXCH.64 URZ, [UR6+0x30], UR8 ;  /* 0x0000300806ff75b2 */ /* 0x0022a20008000100 */
[----:B------:R1:W3:Y:S07]  /*0520*/  SYNCS.EXCH.64 URZ, [UR6+0x38], UR8 ;  /* 0x0000380806ff75b2 */ /* 0x0002ee0008000100 */
[----:B------:R1:W4:Y:S01]  /*0530*/  SYNCS.EXCH.64 URZ, [UR6+0x40], UR4 ;  /* 0x0000400406ff75b2 */ /* 0x0003220008000100 */
[----:B------:R1:W5:Y:S01]  /*0540*/  SYNCS.EXCH.64 URZ, [UR6+0x48], UR4 ;  /* 0x0000480406ff75b2 */ /* 0x0003620008000100 */
[----:B------:R-:W-:Y:S01]  /*0550*/  NOP ;  /* 0x0000000000007918 */ /* 0x000fe20000000000 */
.L_x_6:
[----:B------:R-:W-:Y:S01]  /*0560*/  NOP ;  /* 0x0000000000007918 */ /* 0x000fe20000000000 */
[----:B------:R-:W-:Y:S05]  /*0570*/  BRA.U !UP2, `(.L_x_7) ;  /* 0x000000010a087547 */ /* 0x000fea000b800000 */
[----:B--2345:R-:W-:Y:S01]  /*0580*/  UCGABAR_ARV ;  /* 0x00000000000079c7 */ /* 0x03cfe20008000000 */
[----:B------:R-:W-:Y:S05]  /*0590*/  BRA `(.L_x_8) ;  /* 0x0000000000047947 */ /* 0x000fea0003800000 */
.L_x_7:
[----:B--2345:R-:W-:Y:S01]  /*05a0*/  NOP ;  /* 0x0000000000007918 */ /* 0x03cfe20000000000 */
.L_x_8:
[----:B------:R-:W-:Y:S05]  /*05b0*/  BRA.U !UP2, `(.L_x_9) ;  /* 0x000000010a0c7547 */ /* 0x000fea000b800000 */
[----:B------:R-:W-:Y:S01]  /*05c0*/  UCGABAR_WAIT ;  /* 0x0000000000007dc7 */ /* 0x000fe20008000000 */
[----:B------:R-:W-:Y:S01]  /*05d0*/  CCTL.IVALL ;  /* 0x00000000ff00798f */ /* 0x000fe20002000000 */
[----:B------:R-:W-:Y:S05]  /*05e0*/  BRA `(.L_x_10) ;  /* 0x0000000000047947 */ /* 0x000fea0003800000 */
.L_x_9:
[----:B------:R-:W-:Y:S06]  /*05f0*/  BAR.SYNC.DEFER_BLOCKING 0x0 ;  /* 0x0000000000007b1d */ /* 0x000fec0000010000 */
.L_x_10:
[----:B------:R-:W-:Y:S01]  /*0600*/  NOP ;  /* 0x0000000000007918 */ /* 0x000fe20000000000 */
[----:B------:R-:W-:Y:S05]  /*0610*/  BRA.U !UP2, `(.L_x_11) ;  /* 0x000000010a087547 */ /* 0x000fea000b800000 */
[----:B------:R-:W-:Y:S01]  /*0620*/  UCGABAR_ARV ;  /* 0x00000000000079c7 */ /* 0x000fe20008000000 */
[----:B------:R-:W-:Y:S05]  /*0630*/  BRA `(.L_x_12) ;  /* 0x0000000000047947 */ /* 0x000fea0003800000 */
.L_x_11:
[----:B------:R-:W-:Y:S01]  /*0640*/  NOP ;  /* 0x0000000000007918 */ /* 0x000fe20000000000 */
.L_x_12:
[----:B------:R-:W-:Y:S05]  /*0650*/  BRA.U !UP2, `(.L_x_13) ;  /* 0x000000010a0c7547 */ /* 0x000fea000b800000 */
[----:B------:R-:W-:Y:S01]  /*0660*/  UCGABAR_WAIT ;  /* 0x0000000000007dc7 */ /* 0x000fe20008000000 */
[----:B------:R-:W-:Y:S01]  /*0670*/  CCTL.IVALL ;  /* 0x00000000ff00798f */ /* 0x000fe20002000000 */
[----:B------:R-:W-:Y:S05]  /*0680*/  BRA `(.L_x_14) ;  /* 0x0000000000047947 */ /* 0x000fea0003800000 */
.L_x_13:
[----:B------:R-:W-:Y:S06]  /*0690*/  BAR.SYNC.DEFER_BLOCKING 0x0 ;  /* 0x0000000000007b1d */ /* 0x000fec0000010000 */
.L_x_14:
[----:B------:R-:W-:Y:S01]  /*06a0*/  UMOV UR24, 0x5 ;  /* 0x0000000500187882 */ /* 0x000fe20000000000 */
[----:B------:R-:W2:Y:S01]  /*06b0*/  LDCU.U8 UR20, c[0x0][0x5c8] ;  /* 0x0000b900ff1477ac */ /* 0x000ea20008000000 */
[----:B------:R-:W3:Y:S01]  /*06c0*/  LDCU.U8 UR19, c[0x0][0x5c9] ;  /* 0x0000b920ff1377ac */ /* 0x000ee20008000000 */
[----:B------:R-:W4:Y:S01]  /*06d0*/  LDCU.U8 UR18, c[0x0][0x5d4] ;  /* 0x0000ba80ff1277ac */ /* 0x000f220008000000 */
[----:B------:R-:W5:Y:S01]  /*06e0*/  LDCU.U8 UR17, c[0x0][0x5d5] ;  /* 0x0000baa0ff1177ac */ /* 0x000f620008000000 */
[----:B------:R-:W1:Y:S01]  /*06f0*/  LDCU.U8 UR16, c[0x0][0x5e0] ;  /* 0x0000bc00ff1077ac */ /* 0x000e620008000000 */
[----:B------:R-:W1:Y:S01]  /*0700*/  LDCU.U8 UR15, c[0x0][0x5e1] ;  /* 0x0000bc20ff0f77ac */ /* 0x000e620008000000 */
[----:B------:R-:W-:Y:S01]  /*0710*/  USHF.L.U32 UR24, UR24, UR12, URZ ;  /* 0x0000000c18187299 */ /* 0x000fe200080006ff */
[----:B------:R-:W-:Y:S05]  /*0720*/  BRA.U UP4, `(.L_x_15) ;  /* 0x0000000904487547 */ /* 0x000fea000b800000 */
[----:B------:R-:W5:Y:S01]  /*0730*/  S2UR UR28, SR_CTAID.Z ;  /* 0x00000000001c79c3 */ /* 0x000f620000002700 */
[----:B------:R-:W-:Y:S01]  /*0740*/  UMOV UR27, 0x1 ;  /* 0x00000001001b7882 */ /* 0x000fe20000000000 */
[----:B------:R-:W-:Y:S01]  /*0750*/  UMOV UR26, URZ ;  /* 0x000000ff001a7c82 */ /* 0x000fe20008000000 */
[----:B-----5:R-:W-:-:S09]  /*0760*/  UISETP.GT.U32.AND UP0, UPT, UR28, 0x7f, UPT ;  /* 0x0000007f1c00788c */ /* 0x020fd2000bf04070 */
[----:B------:R-:W-:Y:S05]  /*0770*/  BRA.U UP0, `(.L_x_16) ;  /* 0x0000000500e87547 */ /* 0x000fea000b800000 */
[----:B-1----:R-:W1:Y:S01]  /*0780*/  LDCU.64 UR4, c[0x0][0x5c0] ;  /* 0x0000b800ff0477ac */ /* 0x002e620008000a00 */
[----:B------:R-:W5:Y:S01]  /*0790*/  S2UR UR11, SR_CTAID.X ;  /* 0x00000000000b79c3 */ /* 0x000f620000002500 */
[----:B------:R-:W4:Y:S01]  /*07a0*/  LDCU UR8, c[0x0][0x5d0] ;  /* 0x0000ba00ff0877ac */ /* 0x000f220008000800 */
[----:B------:R-:W3:Y:S06]  /*07b0*/  LDCU UR10, c[0x0][0x374] ;  /* 0x00006e80ff0a77ac */ /* 0x000eec0008000800 */
[----:B------:R-:W2:Y:S01]  /*07c0*/  S2UR UR14, SR_CgaCtaId ;  /* 0x00000000000e79c3 */ /* 0x000ea20000008800 */
[----:B------:R-:W2:Y:S01]  /*07d0*/  LDCU.64 UR30, c[0x0][0x348] ;  /* 0x00006900ff1e77ac */ /* 0x000ea20008000a00 */
[----:B------:R-:W-:Y:S01]  /*07e0*/  UMOV UR26, URZ ;  /* 0x000000ff001a7c82 */ /* 0x000fe20008000000 */
[----:B------:R-:W-:Y:S01]  /*07f0*/  UMOV UR27, 0x1 ;  /* 0x00000001001b7882 */ /* 0x000fe20000000000 */
[----:B-1----:R-:W-:-:S04]  /*0800*/  UIMAD.WIDE.U32 UR6, UR28, UR5, URZ ;  /* 0x000000051c0672a5 */ /* 0x002fc8000f8e00ff */
[----:B------:R-:W-:Y:S02]  /*0810*/  UIADD3 UR5, UPT, UPT, UR28, -UR7, URZ ;  /* 0x800000071c057290 */ /* 0x000fe4000fffe0ff */
[----:B-----5:R-:W-:Y:S02]  /*0820*/  USHF.L.U32 UR11, UR11, 0x7, URZ ;  /* 0x000000070b0b7899 */ /* 0x020fe400080006ff */
[----:B--2---:R-:W-:Y:S02]  /*0830*/  USHF.R.U32.HI UR5, URZ, UR20, UR5 ;  /* 0x00000014ff057299 */ /* 0x004fe40008011605 */
[----:B------:R-:W-:Y:S02]  /*0840*/  ULOP3.LUT UR25, UR11, 0x80, URZ, 0xc0, !UPT ;  /* 0x000000800b197892 */ /* 0x000fe4000f8ec0ff */
[----:B------:R-:W-:-:S04]  /*0850*/  UIADD3 UR5, UPT, UPT, UR7, UR5, URZ ;  /* 0x0000000507057290 */ /* 0x000fc8000fffe0ff */
[----:B---3--:R-:W-:-:S04]  /*0860*/  USHF.R.U32.HI UR6, URZ, UR19, UR5 ;  /* 0x00000013ff067299 */ /* 0x008fc80008011605 */
[----:B------:R-:W-:-:S04]  /*0870*/  UIADD3 UR6, UPT, UPT, -UR6, URZ, URZ ;  /* 0x000000ff06067290 */ /* 0x000fc8000fffe1ff */
[----:B------:R-:W-:Y:S01]  /*0880*/  UIMAD UR6, UR6, UR4, UR28 ;  /* 0x00000004060672a4 */ /* 0x000fe2000f8e021c */
[----:B------:R-:W1:Y:S03]  /*0890*/  LDCU.64 UR4, c[0x0][0x5d8] ;  /* 0x0000bb00ff0477ac */ /* 0x000e660008000a00 */
[----:B----4-:R-:W-:-:S04]  /*08a0*/  UIMAD.WIDE.U32 UR8, UR6, UR8, URZ ;  /* 0x00000008060872a5 */ /* 0x010fc8000f8e00ff */
[----:B------:R-:W-:-:S04]  /*08b0*/  UIADD3 UR7, UPT, UPT, UR6, -UR9, URZ ;  /* 0x8000000906077290 */ /* 0x000fc8000fffe0ff */
[----:B------:R-:W-:-:S04]  /*08c0*/  USHF.R.U32.HI UR7, URZ, UR18, UR7 ;  /* 0x00000012ff077299 */ /* 0x000fc80008011607 */
[----:B------:R-:W-:Y:S01]  /*08d0*/  UIADD3 UR7, UPT, UPT, UR9, UR7, URZ ;  /* 0x0000000709077290 */ /* 0x000fe2000fffe0ff */
[----:B------:R-:W2:Y:S03]  /*08e0*/  LDCU UR9, c[0x0][0x370] ;  /* 0x00006e00ff0977ac */ /* 0x000ea60008000800 */
[----:B------:R-:W-:Y:S01]  /*08f0*/  USHF.R.U32.HI UR7, URZ, UR17, UR7 ;  /* 0x00000011ff077299 */ /* 0x000fe20008011607 */
[----:B------:R-:W3:Y:S03]  /*0900*/  LDCU UR8, c[0x0][0x378] ;  /* 0x00006f00ff0877ac */ /* 0x000ee60008000800 */
[----:B-1----:R-:W-:-:S04]  /*0910*/  UIMAD.WIDE.U32 UR22, UR7, UR5, URZ ;  /* 0x00000005071672a5 */ /* 0x002fc8000f8e00ff */
[----:B------:R-:W-:-:S04]  /*0920*/  UIADD3 UR5, UPT, UPT, UR7, -UR23, URZ ;  /* 0x8000001707057290 */ /* 0x000fc8000fffe0ff */
[----:B------:R-:W-:Y:S02]  /*0930*/  USHF.R.U32.HI UR5, URZ, UR16, UR5 ;  /* 0x00000010ff057299 */ /* 0x000fe40008011605 */
[----:B--2---:R-:W-:Y:S01]  /*0940*/  UIMAD UR9, UR10, UR9, URZ ;  /* 0x000000090a0972a4 */ /* 0x004fe2000f8e02ff */
[----:B------:R-:W1:Y:S01]  /*0950*/  S2UR UR22, SR_CTAID.Y ;  /* 0x00000000001679c3 */ /* 0x000e620000002600 */
[----:B------:R-:W-:Y:S02]  /*0960*/  UIADD3 UR5, UPT, UPT, UR23, UR5, URZ ;  /* 0x0000000517057290 */ /* 0x000fe4000fffe0ff */
[----:B---3--:R-:W-:Y:S02]  /*0970*/  UIMAD UR8, UR9, UR8, URZ ;  /* 0x00000008090872a4 */ /* 0x008fe4000f8e02ff */
[----:B------:R-:W-:Y:S01]  /*0980*/  USHF.R.U32.HI UR5, URZ, UR15, UR5 ;  /* 0x0000000fff057299 */ /* 0x000fe20008011605 */
[----:B------:R-:W-:Y:S01]  /*0990*/  UMOV UR23, 0x400 ;  /* 0x0000040000177882 */ /* 0x000fe20000000000 */
[----:B------:R-:W-:-:S02]  /*09a0*/  USHF.R.S32.HI UR9, URZ, 0x1f, UR8 ;  /* 0x0000001fff097899 */ /* 0x000fc40008011408 */
[----:B------:R-:W-:Y:S02]  /*09b0*/  UIADD3 UR5, UPT, UPT, -UR5, URZ, URZ ;  /* 0x000000ff05057290 */ /* 0x000fe4000fffe1ff */
[----:B------:R-:W-:Y:S02]  /*09c0*/  ULEA UR14, UR14, UR23, 0x18 ;  /* 0x000000170e0e7291 */ /* 0x000fe4000f8ec0ff */
[----:B------:R-:W-:Y:S02]  /*09d0*/  UIMAD UR4, UR5, UR4, UR7 ;  /* 0x00000004050472a4 */ /* 0x000fe4000f8e0207 */
[----:B------:R-:W-:-:S05]  /*09e0*/  UIADD3 UR7, UPT, UPT, -UR7, URZ, URZ ;  /* 0x000000ff07077290 */ /* 0x000fca000fffe1ff */
[----:B------:R-:W2:Y:S01]  /*09f0*/  LDCU UR5, c[0x0][0x5cc] ;  /* 0x0000b980ff0577ac */ /* 0x000ea20008000800 */
[----:B-1----:R-:W-:-:S04]  /*0a00*/  USHF.L.U32 UR22, UR22, 0x8, URZ ;  /* 0x0000000816167899 */ /* 0x002fc800080006ff */
[----:B------:R-:W-:Y:S02]  /*0a10*/  ULOP3.LUT UR23, UR22, 0x100, URZ, 0xc0, !UPT ;  /* 0x0000010016177892 */ /* 0x000fe4000f8ec0ff */
[----:B------:R-:W-:Y:S02]  /*0a20*/  ULEA.HI UR22, UR9, UR8, URZ, 0x2 ;  /* 0x0000000809167291 */ /* 0x000fe4000f8f10ff */
[----:B--2---:R-:W-:-:S12]  /*0a30*/  UIMAD UR5, UR7, UR5, UR6 ;  /* 0x00000005070572a4 */ /* 0x004fd8000f8e0206 */
.L_x_20:
[----:B------:R-:W-:Y:S01]  /*0a40*/  USHF.L.U32 UR6, UR27, 0x1f, URZ ;  /* 0x0000001f1b067899 */ /* 0x000fe200080006ff */
[----:B------:R-:W-:Y:S01]  /*0a50*/  HFMA2 R2, -RZ, RZ, 0, -2 ;  /* 0x0000c000ff027431 */ /* 0x000fe200000001ff */
[----:B------:R-:W-:Y:S02]  /*0a60*/  ULEA UR7, UR26, UR14, 0x3 ;  /* 0x0000000e1a077291 */ /* 0x000fe4000f8e18ff */
[----:B------:R-:W-:Y:S02]  /*0a70*/  ULEA UR11, UR5, UR25, 0x8 ;  /* 0x00000019050b7291 */ /* 0x000fe4000f8e40ff */
[----:B------:R-:W-:Y:S01]  /*0a80*/  MOV R0, UR6 ;  /* 0x0000000600007c02 */ /* 0x000fe20008000f00 */
[----:B------:R-:W-:Y:S02]  /*0a90*/  UIADD3 UR40, UP1, UPT, UR30, 0x40, URZ ;  /* 0x000000401e287890 */ /* 0x000fe4000ff3e0ff */
[----:B------:R-:W-:Y:S02]  /*0aa0*/  UIADD3 UR38, UP0, UPT, UR30, 0xc0, URZ ;  /* 0x000000c01e267890 */ /* 0x000fe4000ff1e0ff */
[----:B----4-:R1:W2:Y:S01]  /*0ab0*/  SYNCS.PHASECHK.TRANS64.TRYWAIT P2, [UR7+0x18], R0 ;  /* 0x00001800ff0075a7 */ /* 0x0102a20008041107 */
[----:B------:R-:W-:-:S02]  /*0ac0*/  ULEA UR7, UR4, UR23, 0x9 ;  /* 0x0000001704077291 */ /* 0x000fc4000f8e48ff */
[----:B------:R-:W-:Y:S02]  /*0ad0*/  UIADD3.X UR41, UPT, UPT, URZ, UR31, URZ, UP1, !UPT ;  /* 0x0000001fff297290 */ /* 0x000fe40008ffe4ff */
[----:B------:R-:W-:Y:S02]  /*0ae0*/  UIADD3.X UR39, UPT, UPT, URZ, UR31, URZ, UP0, !UPT ;  /* 0x0000001fff277290 */ /* 0x000fe400087fe4ff */
[----:B------:R-:W-:Y:S02]  /*0af0*/  ULEA UR11, UR29, UR11, 0x6 ;  /* 0x0000000b1d0b7291 */ /* 0x000fe4000f8e30ff */
[----:B------:R-:W-:Y:S01]  /*0b00*/  ULEA UR7, UR12, UR7, 0x7 ;  /* 0x000000070c077291 */ /* 0x000fe2000f8e38ff */
[----:B------:R-:W-:Y:S01]  /*0b10*/  UMOV UR36, URZ ;  /* 0x000000ff00247c82 */ /* 0x000fe20008000000 */
[----:B------:R-:W-:Y:S02]  /*0b20*/  UPRMT UR35, URZ, 0x5410, UR24 ;  /* 0x00005410ff237896 */ /* 0x000fe40008000018 */
[----:B------:R-:W-:-:S12]  /*0b30*/  UPRMT UR34, URZ, 0x5410, UR13 ;  /* 0x00005410ff227896 */ /* 0x000fd8000800000d */
.L_x_19:
[----:B---3--:R-:W-:Y:S02]  /*0b40*/  UIADD3 UR5, UPT, UPT, UR26, 0x1, URZ ;  /* 0x000000011a057890 */ /* 0x008fe4000fffe0ff */
[----:B------:R-:W-:Y:S02]  /*0b50*/  ULEA UR8, UR26, UR29, 0x1 ;  /* 0x0000001d1a087291 */ /* 0x000fe4000f8e08ff */
[----:B------:R-:W-:Y:S02]  /*0b60*/  UISETP.NE.AND UP0, UPT, UR5, 0x3, UPT ;  /* 0x000000030500788c */ /* 0x000fe4000bf05270 */
[----:B------:R-:W-:Y:S02]  /*0b70*/  ULEA UR4, UR26, UR12, 0x1 ;  /* 0x0000000c1a047291 */ /* 0x000fe4000f8e08ff */
[----:B------:R-:W-:Y:S02]  /*0b80*/  ULEA UR9, UR26, UR14, 0x3 ;  /* 0x0000000e1a097291 */ /* 0x000fe4000f8e18ff */
[----:B------:R-:W-:-:S02]  /*0b90*/  USEL UR26, UR5, URZ, UP0 ;  /* 0x000000ff051a7287 */ /* 0x000fc40008000000 */
[----:B------:R-:W-:Y:S02]  /*0ba0*/  USEL UR6, URZ, 0x1, UP0 ;  /* 0x00000001ff067887 */ /* 0x000fe40008000000 */
[----:B------:R-:W-:Y:S02]  /*0bb0*/  USHF.L.U32 UR10, UR36, 0x7, URZ ;  /* 0x00000007240a7899 */ /* 0x000fe400080006ff */
[----:B------:R-:W-:Y:S02]  /*0bc0*/  ULEA UR8, UR8, UR14, 0xd ;  /* 0x0000000e08087291 */ /* 0x000fe4000f8e68ff */
[----:B------:R-:W-:Y:S02]  /*0bd0*/  ULEA UR4, UR4, UR14, 0xe ;  /* 0x0000000e04047291 */ /* 0x000fe4000f8e70ff */
[----:B------:R-:W-:Y:S01]  /*0be0*/  UISETP.GT.U32.AND UP0, UPT, UR36, 0x1e, UPT ;  /* 0x0000001e2400788c */ /* 0x000fe2000bf04070 */
[----:B--2-4-:R-:W-:Y:S10]  /*0bf0*/  @P2 BRA `(.L_x_17) ;  /* 0x0000000000102947 */ /* 0x014ff40003800000 */
[----:B------:R-:W-:-:S06]  /*0c00*/  USHF.L.U32 UR5, UR27, 0x1f, URZ ;  /* 0x0000001f1b057899 */ /* 0x000fcc00080006ff */
[----:B-1----:R-:W-:-:S04]  /*0c10*/  MOV R0, UR5 ;  /* 0x0000000500007c02 */ /* 0x002fc80008000f00 */
[----:B------:R-:W1:Y:S02]  /*0c20*/  SYNCS.PHASECHK.TRANS64.TRYWAIT P0, [UR9+0x18], R0 ;  /* 0x00001800ff0075a7 */ /* 0x000e640008001109 */
[----:B-1----:R-:W-:Y:S05]  /*0c30*/  @!P0 BRA `(.L_x_18) ;  /* 0x0000003000e08947 */ /* 0x002fea0003800000 */
.L_x_17:
[----:B------:R-:W-:Y:S02]  /*0c40*/  ELECT P1, URZ, PT ;  /* 0x0000000000ff782f */ /* 0x000fe40003820000 */
[----:B------:R-:W-:Y:S01]  /*0c50*/  PLOP3.LUT P0, PT, PT, PT, UP0, 0x80, 0x8 ;  /* 0x000000000008781c */ /* 0x000fe20003f0f008 */
[----:B------:R-:W-:Y:S01]  /*0c60*/  ULOP3.LUT UR27, UR27, UR6, URZ, 0x3c, !UPT ;  /* 0x000000061b1b7292 */ /* 0x000fe2000f8e3cff */
[----:B------:R-:W-:Y:S01]  /*0c70*/  PLOP3.LUT P2, PT, PT, PT, PT, 0x80, 0x8 ;  /* 0x000000000008781c */ /* 0x000fe20003f4f070 */
[----:B------:R-:W-:Y:S02]  /*0c80*/  UIADD3 UR8, UPT, UPT, UR8, 0xc400, URZ ;  /* 0x0000c40008087890 */ /* 0x000fe4000fffe0ff */
[----:B------:R-:W-:Y:S02]  /*0c90*/  UIADD3 UR4, UPT, UPT, UR4, 0x18400, URZ ;  /* 0x0001840004047890 */ /* 0x000fe4000fffe0ff */
[----:B------:R-:W-:Y:S02]  /*0ca0*/  @!UP0 USHF.L.U32 UR32, UR27, 0x1f, URZ ;  /* 0x0000001f1b208899 */ /* 0x000fe400080006ff */
[----:B------:R-:W-:Y:S01]  /*0cb0*/  @!UP0 ULEA UR33, UR26, UR14, 0x3 ;  /* 0x0000000e1a218291 */ /* 0x000fe2000f8e18ff */
[----:B------:R-:W-:Y:S01]  /*0cc0*/  UMOV UR5, UR9 ;  /* 0x0000000900057c82 */ /* 0x000fe20008000000 */
[----:B------:R-:W-:-:S02]  /*0cd0*/  UMOV UR6, UR10 ;  /* 0x0000000a00067c82 */ /* 0x000fc40008000000 */
[----:B-1----:R-:W-:Y:S01]  /*0ce0*/  IMAD.U32 R0, RZ, RZ, UR32 ;  /* 0x00000020ff007e24 */ /* 0x002fe2000f8e00ff */
[----:B------:R3:W-:Y:S01]  /*0cf0*/  @P1 SYNCS.ARRIVE.TRANS64 RZ, [UR9], R2 ;  /* 0x00000002ffff19a7 */ /* 0x0007e20008000009 */
[----:B------:R3:W-:Y:S01]  /*0d00*/  UTMALDG.2D.MULTICAST [UR8], [UR40], UR35, desc[URZ] ;  /* 0x0000ff08280073b4 */ /* 0x0007e20008009823 */
[----:B------:R-:W-:-:S04]  /*0d10*/  UIADD3 UR36, UPT, UPT, UR36, 0x1, URZ ;  /* 0x0000000124247890 */ /* 0x000fc8000fffe0ff */
[----:B------:R-:W-:Y:S01]  /*0d20*/  UISETP.NE.AND UP0, UPT, UR36, 0x20, UPT ;  /* 0x000000202400788c */ /* 0x000fe2000bf05270 */
[----:B------:R3:W-:Y:S01]  /*0d30*/  UTMALDG.2D.MULTICAST [UR4], [UR38], UR34, desc[URZ] ;  /* 0x0000ff04260073b4 */ /* 0x0007e20008009822 */
[----:B------:R3:W4:Y:S07]  /*0d40*/  @!P0 SYNCS.PHASECHK.TRANS64.TRYWAIT P2, [UR33+0x18], R0 ;  /* 0x00001800ff0085a7 */ /* 0x00072e0008041121 */
[----:B------:R-:W-:Y:S05]  /*0d50*/  BRA.U UP0, `(.L_x_19) ;  /* 0xfffffffd00787547 */ /* 0x000fea000b83ffff */
[----:B---3--:R-:W1:Y:S01]  /*0d60*/  LDCU.64 UR4, c[0x0][0x5c0] ;  /* 0x0000b800ff0477ac */ /* 0x008e620008000a00 */
[----:B------:R-:W-:-:S04]  /*0d70*/  ULEA.HI.SX32 UR28, UR22, UR28, 0x1e ;  /* 0x0000001c161c7291 */ /* 0x000fc8000f8ff2ff */
[----:B------:R-:W-:Y:S02]  /*0d80*/  UISETP.GE.AND UP0, UPT, UR28, 0x80, UPT ;  /* 0x000000801c00788c */ /* 0x000fe4000bf06270 */
[----:B-1----:R-:W-:Y:S01]  /*0d90*/  UIMAD.WIDE.U32 UR6, UR28, UR5, URZ ;  /* 0x000000051c0672a5 */ /* 0x002fe2000f8e00ff */
[----:B------:R-:W1:Y:S03]  /*0da0*/  LDCU UR5, c[0x0][0x5d0] ;  /* 0x0000ba00ff0577ac */ /* 0x000e660008000800 */
[----:B------:R-:W-:-:S04]  /*0db0*/  UIADD3 UR6, UPT, UPT, UR28, -UR7, URZ ;  /* 0x800000071c067290 */ /* 0x000fc8000fffe0ff */
[----:B------:R-:W-:-:S04]  /*0dc0*/  USHF.R.U32.HI UR6, URZ, UR20, UR6 ;  /* 0x00000014ff067299 */ /* 0x000fc80008011606 */
[----:B------:R-:W-:-:S04]  /*0dd0*/  UIADD3 UR7, UPT, UPT, UR7, UR6, URZ ;  /* 0x0000000607077290 */ /* 0x000fc8000fffe0ff */
[----:B------:R-:W-:-:S04]  /*0de0*/  USHF.R.U32.HI UR7, URZ, UR19, UR7 ;  /* 0x00000013ff077299 */ /* 0x000fc80008011607 */
[----:B------:R-:W-:-:S04]  /*0df0*/  UIADD3 UR7, UPT, UPT, -UR7, URZ, URZ ;  /* 0x000000ff07077290 */ /* 0x000fc8000fffe1ff */
[----:B------:R-:W-:-:S04]  /*0e00*/  UIMAD UR7, UR4, UR7, UR28 ;  /* 0x00000007040772a4 */ /* 0x000fc8000f8e021c */
[----:B-1----:R-:W-:Y:S01]  /*0e10*/  UIMAD.WIDE.U32 UR8, UR7, UR5, URZ ;  /* 0x00000005070872a5 */ /* 0x002fe2000f8e00ff */
[----:B------:R-:W1:Y:S03]  /*0e20*/  LDCU.64 UR4, c[0x0][0x5d8] ;  /* 0x0000bb00ff0477ac */ /* 0x000e660008000a00 */
[----:B------:R-:W-:-:S04]  /*0e30*/  UIADD3 UR6, UPT, UPT, UR7, -UR9, URZ ;  /* 0x8000000907067290 */ /* 0x000fc8000fffe0ff */
[----:B------:R-:W-:-:S04]  /*0e40*/  USHF.R.U32.HI UR6, URZ, UR18, UR6 ;  /* 0x00000012ff067299 */ /* 0x000fc80008011606 */
[----:B------:R-:W-:-:S04]  /*0e50*/  UIADD3 UR6, UPT, UPT, UR9, UR6, URZ ;  /* 0x0000000609067290 */ /* 0x000fc8000fffe0ff */
[----:B------:R-:W-:-:S04]  /*0e60*/  USHF.R.U32.HI UR6, URZ, UR17, UR6 ;  /* 0x00000011ff067299 */ /* 0x000fc80008011606 */
[----:B-1----:R-:W-:Y:S01]  /*0e70*/  UIMAD.WIDE.U32 UR8, UR6, UR5, URZ ;  /* 0x00000005060872a5 */ /* 0x002fe2000f8e00ff */
[----:B------:R-:W1:Y:S03]  /*0e80*/  LDCU UR5, c[0x0][0x5cc] ;  /* 0x0000b980ff0577ac */ /* 0x000e660008000800 */
[----:B------:R-:W-:-:S04]  /*0e90*/  UIADD3 UR8, UPT, UPT, UR6, -UR9, URZ ;  /* 0x8000000906087290 */ /* 0x000fc8000fffe0ff */
[----:B------:R-:W-:-:S04]  /*0ea0*/  USHF.R.U32.HI UR8, URZ, UR16, UR8 ;  /* 0x00000010ff087299 */ /* 0x000fc80008011608 */
[----:B------:R-:W-:Y:S02]  /*0eb0*/  UIADD3 UR8, UPT, UPT, UR9, UR8, URZ ;  /* 0x0000000809087290 */ /* 0x000fe4000fffe0ff */
[----:B------:R-:W-:Y:S02]  /*0ec0*/  UIADD3 UR9, UPT, UPT, -UR6, URZ, URZ ;  /* 0x000000ff06097290 */ /* 0x000fe4000fffe1ff */
[----:B------:R-:W-:Y:S02]  /*0ed0*/  USHF.R.U32.HI UR8, URZ, UR15, UR8 ;  /* 0x0000000fff087299 */ /* 0x000fe40008011608 */
[----:B-1----:R-:W-:Y:S02]  /*0ee0*/  UIMAD UR5, UR5, UR9, UR7 ;  /* 0x00000009050572a4 */ /* 0x002fe4000f8e0207 */
[----:B------:R-:W-:-:S04]  /*0ef0*/  UIADD3 UR8, UPT, UPT, -UR8, URZ, URZ ;  /* 0x000000ff08087290 */ /* 0x000fc8000fffe1ff */
[----:B------:R-:W-:Y:S01]  /*0f00*/  UIMAD UR4, UR4, UR8, UR6 ;  /* 0x00000008040472a4 */ /* 0x000fe2000f8e0206 */
[----:B------:R-:W-:Y:S11]  /*0f10*/  BRA.U !UP0, `(.L_x_20) ;  /* 0xfffffff908c87547 */ /* 0x000ff6000b83ffff */
.L_x_16:
[----:B------:R-:W5:Y:S01]  /*0f20*/  S2UR UR7, SR_CgaCtaId ;  /* 0x00000000000779c3 */ /* 0x000f620000008800 */
[----:B------:R-:W-:Y:S02]  /*0f30*/  UISETP.NE.AND UP0, UPT, UR26, 0x2, UPT ;  /* 0x000000021a00788c */ /* 0x000fe4000bf05270 */
[----:B-1----:R-:W-:Y:S01]  /*0f40*/  UIADD3 UR4, UPT, UPT, UR26, 0x2, URZ ;  /* 0x000000021a047890 */ /* 0x002fe2000fffe0ff */
[----:B------:R-:W-:-:S03]  /*0f50*/  UMOV UR5, 0x400 ;  /* 0x0000040000057882 */ /* 0x000fc60000000000 */
[----:B------:R-:W-:-:S04]  /*0f60*/  USEL UR4, UR4, 0x1, UP0 ;  /* 0x0000000104047887 */ /* 0x000fc80008000000 */
[----:B------:R-:W-:-:S04]  /*0f70*/  UISETP.NE.AND UP0, UPT, UR4, 0x3, UPT ;  /* 0x000000030400788c */ /* 0x000fc8000bf05270 */
[----:B------:R-:W-:Y:S02]  /*0f80*/  UISETP.EQ.XOR UP1, UPT, UR26, 0x2, !UP0 ;  /* 0x000000021a00788c */ /* 0x000fe4000c722a70 */
[----:B------:R-:W-:Y:S02]  /*0f90*/  USEL UR4, UR4, URZ, UP0 ;  /* 0x000000ff04047287 */ /* 0x000fe40008000000 */
[----:B------:R-:W-:-:S04]  /*0fa0*/  USEL UR6, URZ, 0x1, !UP1 ;  /* 0x00000001ff067887 */ /* 0x000fc8000c800000 */
[----:B------:R-:W-:Y:S02]  /*0fb0*/  ULOP3.LUT UR6, UR27, UR6, URZ, 0x3c, !UPT ;  /* 0x000000061b067292 */ /* 0x000fe4000f8e3cff */
[----:B-----5:R-:W-:Y:S02]  /*0fc0*/  ULEA UR5, UR7, UR5, 0x18 ;  /* 0x0000000507057291 */ /* 0x020fe4000f8ec0ff */
[----:B------:R-:W-:Y:S02]  /*0fd0*/  USHF.L.U32 UR6, UR6, 0x1f, URZ ;  /* 0x0000001f06067899 */ /* 0x000fe400080006ff */
[----:B------:R-:W-:-:S04]  /*0fe0*/  ULEA UR4, UR4, UR5, 0x3 ;  /* 0x0000000504047291 */ /* 0x000fc8000f8e18ff */
[----:B------:R-:W-:-:S05]  /*0ff0*/  MOV R0, UR6 ;  /* 0x0000000600007c02 */ /* 0x000fca0008000f00 */
[----:B------:R-:W1:Y:S02]  /*1000*/  SYNCS.PHASECHK.TRANS64.TRYWAIT P0, [UR4+0x18], R0 ;  /* 0x00001800ff0075a7 */ /* 0x000e640008001104 */
[----:B-1----:R-:W-:Y:S05]  /*1010*/  @!P0 BRA `(.L_x_21) ;  /* 0x0000003000088947 */ /* 0x002fea0003800000 */
.L_x_47:
[----:B------:R-:W-:-:S13]  /*1020*/  ELECT P0, URZ, PT ;  /* 0x0000000000ff782f */ /* 0x000fda0003800000 */
[----:B-1----:R-:W-:-:S04]  /*1030*/  @P0 MOV R0, 0xc000 ;  /* 0x0000c00000000802 */ /* 0x002fc80000000f00 */
[----:B------:R1:W-:Y:S03]  /*1040*/  @P0 SYNCS.ARRIVE.TRANS64 RZ, [UR4], R0 ;  /* 0x00000000ffff09a7 */ /* 0x0003e60008000004 */
.L_x_15:
[----:B------:R-:W-:-:S09]  /*1050*/  UISETP.NE.AND UP0, UPT, UR21, 0x4, UPT ;  /* 0x000000041500788c */ /* 0x000fd2000bf05270 */
[----:B------:R-:W-:Y:S05]  /*1060*/  BRA.U UP0, `(.L_x_22) ;  /* 0x0000000900087547 */ /* 0x000fea000b800000 */
[----:B------:R-:W5:Y:S08]  /*1070*/  S2UR UR14, SR_CTAID.Z ;  /* 0x00000000000e79c3 */ /* 0x000f700000002700 */
[----:B------:R-:W-:Y:S01]  /*1080*/  BAR.SYNC.DEFER_BLOCKING 0x2, 0xa0 ;  /* 0x0082800000007b1d */ /* 0x000fe20000010000 */
[----:B------:R-:W-:Y:S01]  /*1090*/  HFMA2 R6, -RZ, RZ, 0, 5.9604644775390625e-08 ;  /* 0x00000001ff067431 */ /* 0x000fe200000001ff */
[----:B------:R-:W-:Y:S01]  /*10a0*/  MOV R5, 0x1 ;  /* 0x0000000100057802 */ /* 0x000fe20000000f00 */
[----:B-----5:R-:W-:-:S09]  /*10b0*/  UISETP.GT.U32.AND UP0, UPT, UR14, 0x7f, UPT ;  /* 0x0000007f0e00788c */ /* 0x020fd2000bf04070 */
[----:B------:R-:W-:Y:S05]  /*10c0*/  BRA.U UP0, `(.L_x_23) ;  /* 0x0000000500bc7547 */ /* 0x000fea000b800000 */
[----:B-1----:R-:W-:Y:S01]  /*10d0*/  UMOV UR4, 0x400 ;  /* 0x0000040000047882 */ /* 0x002fe20000000000 */
[----:B------:R-:W1:Y:S01]  /*10e0*/  LDCU UR9, c[0x0][0x374] ;  /* 0x00006e80ff0977ac */ /* 0x000e620008000800 */
[----:B------:R-:W-:Y:S01]  /*10f0*/  MOV R5, 0x1 ;  /* 0x0000000100057802 */ /* 0x000fe20000000f00 */
[----:B------:R-:W-:Y:S01]  /*1100*/  ULEA UR4, UR7, UR4, 0x18 ;  /* 0x0000000407047291 */ /* 0x000fe2000f8ec0ff */
[----:B------:R-:W1:Y:S01]  /*1110*/  LDCU UR8, c[0x0][0x370] ;  /* 0x00006e00ff0877ac */ /* 0x000e620008000800 */
[----:B------:R-:W5:Y:S07]  /*1120*/  LDCU UR5, c[0x0][0x378] ;  /* 0x00006f00ff0577ac */ /* 0x000f6e0008000800 */
[----:B------:R-:W4:Y:S01]  /*1130*/  LDS R0, [UR4+0x58] ;  /* 0x00005804ff007984 */ /* 0x000f220008000800 */
[----:B------:R-:W-:Y:S01]  /*1140*/  ULOP3.LUT UR7, UR7, 0x3, URZ, 0xc0, !UPT ;  /* 0x0000000307077892 */ /* 0x000fe2000f8ec0ff */
[----:B------:R-:W-:Y:S01]  /*1150*/  UMOV UR22, 0x1 ;  /* 0x0000000100167882 */ /* 0x000fe20000000000 */
[----:B------:R-:W-:-:S02]  /*1160*/  UMOV UR6, 0x8402010 ;  /* 0x0840201000067882 */ /* 0x000fc40000000000 */
[----:B------:R-:W-:Y:S02]  /*1170*/  USHF.L.U32 UR22, UR22, UR7, URZ ;  /* 0x0000000716167299 */ /* 0x000fe400080006ff */
[----:B------:R-:W-:Y:S02]  /*1180*/  USEL UR45, UR6, 0x8400010, !UP5 ;  /* 0x08400010062d7887 */ /* 0x000fe4000e800000 */
[----:B------:R-:W-:Y:S02]  /*1190*/  UIADD3 UR7, UPT, UPT, UR4, 0xc400, URZ ;  /* 0x0000c40004077890 */ /* 0x000fe4000fffe0ff */
[----:B------:R-:W-:Y:S02]  /*11a0*/  UIADD3 UR6, UPT, UPT, UR4, 0x18400, URZ ;  /* 0x0001840004067890 */ /* 0x000fe4000fffe0ff */
[----:B-1----:R-:W-:Y:S02]  /*11b0*/  UIMAD UR8, UR9, UR8, URZ ;  /* 0x00000008090872a4 */ /* 0x002fe4000f8e02ff */
[----:B------:R-:W-:-:S02]  /*11c0*/  USEL UR44, URZ, 0x4000, UP6 ;  /* 0x00004000ff2c7887 */ /* 0x000fc4000b000000 */
[----:B------:R-:W-:Y:S02]  /*11d0*/  USHF.R.U32.HI UR7, URZ, 0x4, UR7 ;  /* 0x00000004ff077899 */ /* 0x000fe40008011607 */
[----:B------:R-:W-:Y:S02]  /*11e0*/  USHF.R.U32.HI UR6, URZ, 0x4, UR6 ;  /* 0x00000004ff067899 */ /* 0x000fe40008011606 */
[----:B-----5:R-:W-:Y:S02]  /*11f0*/  UIMAD UR5, UR8, UR5, URZ ;  /* 0x00000005080572a4 */ /* 0x020fe4000f8e02ff */
[----:B------:R-:W-:Y:S02]  /*1200*/  UIADD3 UR45, UPT, UPT, UR44, UR45, URZ ;  /* 0x0000002d2c2d7290 */ /* 0x000fe4000fffe0ff */
[----:B------:R-:W-:Y:S02]  /*1210*/  ULOP3.LUT UR10, UR7, 0x3fc0, URZ, 0xc0, !UPT ;  /* 0x00003fc0070a7892 */ /* 0x000fe4000f8ec0ff */
[----:B------:R-:W-:-:S02]  /*1220*/  ULOP3.LUT UR11, UR6, 0x3fc0, URZ, 0xc0, !UPT ;  /* 0x00003fc0060b7892 */ /* 0x000fc4000f8ec0ff */
[----:B------:R-:W-:Y:S02]  /*1230*/  USHF.R.S32.HI UR33, URZ, 0x1f, UR5 ;  /* 0x0000001fff217899 */ /* 0x000fe40008011405 */
[----:B------:R-:W-:Y:S02]  /*1240*/  ULOP3.LUT UR24, UR13, 0xffff, UR24, 0xc8, !UPT ;  /* 0x0000ffff0d187892 */ /* 0x000fe4000f8ec818 */
[----:B------:R-:W-:Y:S02]  /*1250*/  ULOP3.LUT UR22, UR22, 0xffff, URZ, 0xc0, !UPT ;  /* 0x0000ffff16167892 */ /* 0x000fe4000f8ec0ff */
[----:B------:R-:W-:Y:S02]  /*1260*/  ULOP3.LUT UR10, UR10, 0x10000, URZ, 0xfc, !UPT ;  /* 0x000100000a0a7892 */ /* 0x000fe4000f8efcff */
[----:B------:R-:W-:Y:S02]  /*1270*/  ULOP3.LUT UR11, UR11, 0x10000, URZ, 0xfc, !UPT ;  /* 0x000100000b0b7892 */ /* 0x000fe4000f8efcff */
[----:B------:R-:W-:Y:S01]  /*1280*/  ULEA.HI UR33, UR33, UR5, URZ, 0x2 ;  /* 0x0000000521217291 */ /* 0x000fe2000f8f10ff */
[----:B----4-:R-:W-:Y:S01]  /*1290*/  R2UR UR34, R0 ;  /* 0x00000000002272ca */ /* 0x010fe200000e0000 */
[----:B------:R-:W-:Y:S01]  /*12a0*/  UMOV UR32, URZ ;  /* 0x000000ff00207c82 */ /* 0x000fe20008000000 */
[----:B------:R-:W-:Y:S01]  /*12b0*/  UMOV UR31, URZ ;  /* 0x000000ff001f7c82 */ /* 0x000fe20008000000 */
[----:B------:R-:W-:Y:S01]  /*12c0*/  UMOV UR29, URZ ;  /* 0x000000ff001d7c82 */ /* 0x000fe20008000000 */
[----:B------:R-:W-:Y:S01]  /*12d0*/  UMOV UR44, URZ ;  /* 0x000000ff002c7c82 */ /* 0x000fe20008000000 */
[----:B------:R-:W-:Y:S01]  /*12e0*/  UMOV UR40, URZ ;  /* 0x000000ff00287c82 */ /* 0x000fe20008000000 */
[----:B------:R-:W-:Y:S01]  /*12f0*/  UMOV UR41, UR45 ;  /* 0x0000002d00297c82 */ /* 0x000fe20008000000 */
[----:B------:R-:W-:Y:S01]  /*1300*/  UMOV UR38, URZ ;  /* 0x000000ff00267c82 */ /* 0x000fe20008000000 */
[----:B------:R-:W-:Y:S01]  /*1310*/  UMOV UR39, UR45 ;  /* 0x0000002d00277c82 */ /* 0x000fe20008000000 */
[----:B------:R-:W-:Y:S01]  /*1320*/  UMOV UR36, URZ ;  /* 0x000000ff00247c82 */ /* 0x000fe20008000000 */
[----:B------:R-:W-:-:S05]  /*1330*/  UMOV UR37, UR45 ;  /* 0x0000002d00257c82 */ /* 0x000fca0008000000 */
.L_x_28:
[----:B------:R-:W-:Y:S01]  /*1340*/  USHF.L.U32 UR5, UR31, 0x1f, URZ ;  /* 0x0000001f1f057899 */ /* 0x000fe200080006ff */
[----:B------:R-:W-:Y:S01]  /*1350*/  SHF.L.U32 R2, R5, 0x1f, RZ ;  /* 0x0000001f05027819 */ /* 0x000fe200000006ff */
[----:B------:R-:W-:Y:S02]  /*1360*/  ULEA UR6, UR29, UR4, 0x3 ;  /* 0x000000041d067291 */ /* 0x000fe4000f8e18ff */
[----:B-1----:R-:W-:Y:S02]  /*1370*/  ULEA UR7, UR32, UR4, 0x3 ;  /* 0x0000000420077291 */ /* 0x002fe4000f8e18ff */
[----:B----4-:R-:W-:Y:S01]  /*1380*/  MOV R0, UR5 ;  /* 0x0000000500007c02 */ /* 0x010fe20008000f00 */
[----:B------:R-:W-:Y:S02]  /*1390*/  ULEA UR9, UR32, UR34, 0x8 ;  /* 0x0000002220097291 */ /* 0x000fe4000f8e40ff */
[----:B------:R-:W-:Y:S02]  /*13a0*/  ULEA.HI.SX32 UR14, UR33, UR14, 0x1e ;  /* 0x0000000e210e7291 */ /* 0x000fe4000f8ff2ff */
[----:B-----5:R1:W4:Y:S01]  /*13b0*/  SYNCS.PHASECHK.TRANS64.TRYWAIT P1, [UR6], R0 ;  /* 0x00000000ff0075a7 */ /* 0x0203220008021106 */
[----:B------:R-:W-:Y:S01]  /*13c0*/  UPLOP3.LUT UP2, UPT, UPT, UPT, UPT, 0x40, 0x4 ;  /* 0x000000000004789c */ /* 0x000fe20003f4e870 */
[----:B------:R-:W5:Y:S02]  /*13d0*/  SYNCS.PHASECHK.TRANS64.TRYWAIT P0, [UR7+0x40], R2 ;  /* 0x00004002ff0075a7 */ /* 0x000f640008001107 */
[----:B-1--45:R-:W-:Y:S08]  /*13e0*/  @!P0 BRA `(.L_x_24) ;  /* 0x0000002c00348947 */ /* 0x032ff00003800000 */
.L_x_49:
[----:B------:R-:W-:-:S05]  /*13f0*/  UMOV UR27, URZ ;  /* 0x000000ff001b7c82 */ /* 0x000fca0008000000 */
.L_x_27:
[----:B------:R-:W-:Y:S02]  /*1400*/  UIADD3 UR13, UPT, UPT, UR29, 0x1, URZ ;  /* 0x000000011d0d7890 */ /* 0x000fe4000fffe0ff */
[----:B------:R-:W-:Y:S02]  /*1410*/  UISETP.GT.U32.AND UP0, UPT, UR27, 0x1e, UPT ;  /* 0x0000001e1b00788c */ /* 0x000fe4000bf04070 */
[----:B----4-:R-:W-:Y:S02]  /*1420*/  ULEA UR48, UR29, UR11, 0xb ;  /* 0x0000000b1d307291 */ /* 0x010fe4000f8e58ff */
[----:B------:R-:W-:Y:S02]  /*1430*/  ULEA UR46, UR29, UR10, 0xa ;  /* 0x0000000a1d2e7291 */ /* 0x000fe4000f8e50ff */
[----:B------:R-:W-:Y:S01]  /*1440*/  ULEA UR5, UR29, UR4, 0x3 ;  /* 0x000000041d057291 */ /* 0x000fe2000f8e18ff */
[----:B------:R-:W-:Y:S01]  /*1450*/  PLOP3.LUT P0, PT, PT, PT, UP0, 0x80, 0x8 ;  /* 0x000000000008781c */ /* 0x000fe20003f0f008 */
[----:B------:R-:W-:Y:S02]  /*1460*/  UISETP.NE.AND UP1, UPT, UR13, 0x3, UPT ;  /* 0x000000030d00788c */ /* 0x000fe4000bf25270 */
[----:B------:R-:W-:Y:S02]  /*1470*/  UIADD3 UR42, UPT, UPT, UR48, 0x2, URZ ;  /* 0x00000002302a7890 */ /* 0x000fe4000fffe0ff */
[----:B------:R-:W-:Y:S02]  /*1480*/  UIADD3 UR30, UPT, UPT, UR46, 0x2, URZ ;  /* 0x000000022e1e7890 */ /* 0x000fe4000fffe0ff */
[----:B------:R-:W-:Y:S02]  /*1490*/  UIADD3 UR28, UPT, UPT, UR48, 0x4, URZ ;  /* 0x00000004301c7890 */ /* 0x000fe4000fffe0ff */
[----:B------:R-:W-:Y:S02]  /*14a0*/  UIADD3 UR26, UPT, UPT, UR46, 0x4, URZ ;  /* 0x000000042e1a7890 */ /* 0x000fe4000fffe0ff */
[----:B------:R-:W-:Y:S02]  /*14b0*/  UIADD3 UR6, UPT, UPT, UR48, 0x6, URZ ;  /* 0x0000000630067890 */ /* 0x000fe4000fffe0ff */
[----:B------:R-:W-:Y:S02]  /*14c0*/  UIADD3 UR8, UPT, UPT, UR46, 0x6, URZ ;  /* 0x000000062e087890 */ /* 0x000fe4000fffe0ff */
[----:B------:R-:W-:Y:S02]  /*14d0*/  UIADD3 UR25, UPT, UPT, UR5, 0x18, URZ ;  /* 0x0000001805197890 */ /* 0x000fe4000fffe0ff */
[----:B------:R-:W-:Y:S02]  /*14e0*/  USEL UR23, URZ, 0x1, UP1 ;  /* 0x00000001ff177887 */ /* 0x000fe40008800000 */
[----:B------:R-:W-:Y:S01]  /*14f0*/  USEL UR29, UR13, URZ, UP1 ;  /* 0x000000ff0d1d7287 */ /* 0x000fe20008800000 */
[----:B------:R-:W-:Y:S01]  /*1500*/  UMOV UR49, 0x40004040 ;  /* 0x4000404000317882 */ /* 0x000fe20000000000 */
[----:B------:R-:W-:Y:S01]  /*1510*/  UMOV UR47, 0x40004040 ;  /* 0x40004040002f7882 */ /* 0x000fe20000000000 */
[----:B------:R-:W-:Y:S01]  /*1520*/  UMOV UR43, 0x40004040 ;  /* 0x40004040002b7882 */ /* 0x000fe20000000000 */
[----:B-----5:R-:W-:Y:S08]  /*1530*/  @P1 BRA `(.L_x_25) ;  /* 0x0000000000101947 */ /* 0x020ff00003800000 */
[----:B------:R-:W-:Y:S06]  /*1540*/  USHF.L.U32 UR13, UR31, 0x1f, URZ ;  /* 0x0000001f1f0d7899 */ /* 0x000fec00080006ff */
[----:B-1----:R-:W-:Y:S04]  /*1550*/  MOV R0, UR13 ;  /* 0x0000000d00007c02 */ /* 0x002fe80008000f00 */
[----:B------:R-:W1:Y:S02]  /*1560*/  SYNCS.PHASECHK.TRANS64.TRYWAIT P1, [UR5], R0 ;  /* 0x00000000ff0075a7 */ /* 0x000e640008021105 */
[----:B-1----:R-:W-:Y:S05]  /*1570*/  @!P1 BRA `(.L_x_26) ;  /* 0x0000002800f09947 */ /* 0x002fea0003800000 */
.L_x_25:
[----:B------:R-:W-:Y:S01]  /*1580*/  ULOP3.LUT UR31, UR31, UR23, URZ, 0x3c, !UPT ;  /* 0x000000171f1f7292 */ /* 0x000fe2000f8e3cff */
[----:B------:R-:W-:Y:S01]  /*1590*/  PLOP3.LUT P1, PT, PT, PT, PT, 0x80, 0x8 ;  /* 0x000000000008781c */ /* 0x000fe20003f2f070 */
[----:B------:R-:W-:Y:S01]  /*15a0*/  UIADD3 UR27, UPT, UPT, UR27, 0x1, URZ ;  /* 0x000000011b1b7890 */ /* 0x000fe2000fffe0ff */
[----:B------:R4:W-:Y:S01]  /*15b0*/  UTCQMMA gdesc[UR46], gdesc[UR48], tmem[UR9], tmem[UR44], idesc[UR45], UP2 ;  /* 0x00ff2c302e0075ea */ /* 0x0009e20009000309 */
[----:B------:R-:W-:Y:S02]  /*15c0*/  @!UP0 USHF.L.U32 UR5, UR31, 0x1f, URZ ;  /* 0x0000001f1f058899 */ /* 0x000fe400080006ff */
[----:B------:R-:W-:Y:S01]  /*15d0*/  UPLOP3.LUT UP2, UPT, UPT, UPT, UPT, 0x80, 0x8 ;  /* 0x000000000008789c */ /* 0x000fe20003f4f070 */
[----:B------:R-:W-:Y:S01]  /*15e0*/  UMOV UR56, UR6 ;  /* 0x0000000600387c82 */ /* 0x000fe20008000000 */
[----:B------:R-:W-:Y:S02]  /*15f0*/  @!UP0 ULEA UR6, UR29, UR4, 0x3 ;  /* 0x000000041d068291 */ /* 0x000fe4000f8e18ff */
[----:B-1----:R-:W-:Y:S01]  /*1600*/  MOV R0, UR5 ;  /* 0x0000000500007c02 */ /* 0x002fe20008000f00 */
[----:B------:R-:W-:Y:S01]  /*1610*/  UMOV UR50, UR30 ;  /* 0x0000001e00327c82 */ /* 0x000fe20008000000 */
[----:B------:R-:W-:Y:S01]  /*1620*/  UMOV UR51, 0x40004040 ;  /* 0x4000404000337882 */ /* 0x000fe20000000000 */
[----:B------:R-:W-:Y:S01]  /*1630*/  UMOV UR52, UR28 ;  /* 0x0000001c00347c82 */ /* 0x000fe20008000000 */
[----:B------:R-:W-:Y:S01]  /*1640*/  UMOV UR53, 0x40004040 ;  /* 0x4000404000357882 */ /* 0x000fe20000000000 */
[----:B------:R-:W-:Y:S01]  /*1650*/  UMOV UR54, UR26 ;  /* 0x0000001a00367c82 */ /* 0x000fe20008000000 */
[----:B------:R-:W-:Y:S01]  /*1660*/  UMOV UR55, 0x40004040 ;  /* 0x4000404000377882 */ /* 0x000fe20000000000 */
[----:B------:R4:W-:Y:S01]  /*1670*/  UTCQMMA gdesc[UR50], gdesc[UR42], tmem[UR9], tmem[UR40], idesc[UR41], UPT ;  /* 0x00ff282a320075ea */ /* 0x0009e2000b800309 */
[----:B------:R-:W-:Y:S01]  /*1680*/  UMOV UR57, 0x40004040 ;  /* 0x4000404000397882 */ /* 0x000fe20000000000 */
[----:B------:R-:W-:Y:S01]  /*1690*/  UMOV UR58, UR8 ;  /* 0x00000008003a7c82 */ /* 0x000fe20008000000 */
[----:B------:R-:W-:Y:S01]  /*16a0*/  UMOV UR59, 0x40004040 ;  /* 0x40004040003b7882 */ /* 0x000fe20000000000 */
[----:B------:R4:W-:Y:S01]  /*16b0*/  UTCQMMA gdesc[UR54], gdesc[UR52], tmem[UR9], tmem[UR38], idesc[UR39], UPT ;  /* 0x00ff2634360075ea */ /* 0x0009e2000b800309 */
[----:B------:R4:W-:Y:S01]  /*16c0*/  UTCQMMA gdesc[UR58], gdesc[UR56], tmem[UR9], tmem[UR36], idesc[UR37], UPT ;  /* 0x00ff24383a0075ea */ /* 0x0009e2000b800309 */
[----:B------:R4:W-:Y:S01]  /*16d0*/  UTCBAR.MULTICAST [UR25], URZ, UR24 ;  /* 0x000000ff190073e9 */ /* 0x0009e20008000818 */
[----:B------:R4:W5:Y:S01]  /*16e0*/  @!P0 SYNCS.PHASECHK.TRANS64.TRYWAIT P1, [UR6], R0 ;  /* 0x00000000ff0085a7 */ /* 0x0009620008021106 */
[----:B------:R-:W-:Y:S09]  /*16f0*/  UISETP.NE.AND UP0, UPT, UR27, 0x20, UPT ;  /* 0x000000201b00788c */ /* 0x000ff2000bf05270 */
[----:B------:R-:W-:Y:S05]  /*1700*/  BRA.U UP0, `(.L_x_27) ;  /* 0xfffffffd003c7547 */ /* 0x000fea000b83ffff */
[----:B------:R-:W-:Y:S02]  /*1710*/  UIADD3 UR7, UPT, UPT, UR7, 0x30, URZ ;  /* 0x0000003007077890 */ /* 0x000fe4000fffe0ff */
[----:B------:R-:W-:-:S04]  /*1720*/  UIADD3 UR32, UPT, UPT, UR32, 0x1, URZ ;  /* 0x0000000120207890 */ /* 0x000fc8000fffe0ff */
[----:B------:R-:W-:-:S03]  /*1730*/  UISETP.NE.AND UP0, UPT, UR32, 0x2, UPT ;  /* 0x000000022000788c */ /* 0x000fc6000bf05270 */
[----:B------:R1:W-:Y:S01]  /*1740*/  UTCBAR.MULTICAST [UR7], URZ, UR22 ;  /* 0x000000ff070073e9 */ /* 0x0003e20008000816 */
[----:B------:R-:W-:Y:S02]  /*1750*/  USEL UR32, UR32, URZ, UP0 ;  /* 0x000000ff20207287 */ /* 0x000fe40008000000 */
[----:B------:R-:W-:Y:S02]  /*1760*/  USEL UR5, URZ, 0x1, UP0 ;  /* 0x00000001ff057887 */ /* 0x000fe40008000000 */
[----:B------:R-:W-:-:S04]  /*1770*/  UISETP.GE.AND UP0, UPT, UR14, 0x80, UPT ;  /* 0x000000800e00788c */ /* 0x000fc8000bf06270 */
[----:B------:R-:W-:-:S05]  /*1780*/  LOP3.LUT R5, R5, UR5, RZ, 0x3c, !PT ;  /* 0x0000000505057c12 */ /* 0x000fca000f8e3cff */
[----:B------:R-:W-:Y:S05]  /*1790*/  BRA.U !UP0, `(.L_x_28) ;  /* 0xfffffff908e87547 */ /* 0x000fea000b83ffff */
[----:B------:R-:W-:-:S06]  /*17a0*/  UIADD3 UR32, UPT, UPT, UR32, 0x1, URZ ;  /* 0x0000000120207890 */ /* 0x000fcc000fffe0ff */
[----:B------:R-:W-:Y:S02]  /*17b0*/  MOV R6, UR32 ;  /* 0x0000002000067c02 */ /* 0x000fe40008000f00 */
.L_x_23:
[----:B------:R-:W-:-:S09]  /*17c0*/  UISETP.NE.AND UP0, UPT, UR12, URZ, UPT ;  /* 0x000000ff0c00728c */ /* 0x000fd2000bf05270 */
[----:B------:R-:W-:Y:S05]  /*17d0*/  BRA.U UP0, `(.L_x_22) ;  /* 0x00000001002c7547 */ /* 0x000fea000b800000 */
[----:B-1--4-:R-:W1:Y:S01]  /*17e0*/  S2R R0, SR_CgaCtaId ;  /* 0x0000000000007919 */ /* 0x012e620000008800 */
[C---:B------:R-:W-:Y:S02]  /*17f0*/  ISETP.NE.AND P0, PT, R6.reuse, 0x2, PT ;  /* 0x000000020600780c */ /* 0x040fe40003f05270 */
[----:B------:R-:W-:Y:S02]  /*1800*/  MOV R2, 0x400 ;  /* 0x0000040000027802 */ /* 0x000fe40000000f00 */
[----:B------:R-:W-:Y:S02]  /*1810*/  SEL R4, RZ, 0x1, P0 ;  /* 0x00000001ff047807 */ /* 0x000fe40000000000 */
[----:B------:R-:W-:Y:S02]  /*1820*/  SEL R6, R6, RZ, P0 ;  /* 0x000000ff06067207 */ /* 0x000fe40000000000 */
[----:B------:R-:W-:-:S05]  /*1830*/  LOP3.LUT R4, R5, R4, RZ, 0x3c, !PT ;  /* 0x0000000405047212 */ /* 0x000fca00078e3cff */
[----:B------:R-:W-:Y:S01]  /*1840*/  IMAD.U32 R4, R4, -0x80000000, RZ ;  /* 0x8000000004047824 */ /* 0x000fe200078e00ff */
[----:B-1----:R-:W-:-:S05]  /*1850*/  LEA R0, R0, R2, 0x18 ;  /* 0x0000000200007211 */ /* 0x002fca00078ec0ff */
[----:B------:R-:W-:-:S04]  /*1860*/  IMAD R0, R6, 0x8, R0 ;  /* 0x0000000806007824 */ /* 0x000fc800078e0200 */
[----:B------:R-:W1:Y:S02]  /*1870*/  SYNCS.PHASECHK.TRANS64.TRYWAIT P0, [R0+URZ+0x40], R4 ;  /* 0x00004004000075a7 */ /* 0x000e6400080011ff */
[----:B-1----:R-:W-:Y:S05]  /*1880*/  @!P0 BRA `(.L_x_29) ;  /* 0x00000028004c8947 */ /* 0x002fea0003800000 */
.L_x_22:
[----:B------:R-:W-:-:S06]  /*1890*/  UISETP.GT.AND UP0, UPT, UR21, 0x3, UPT ;  /* 0x000000031500788c */ /* 0x000fcc000bf04270 */
[----:B------:R-:W-:-:S13]  /*18a0*/  PLOP3.LUT P0, PT, PT, PT, UP0, 0x80, 0x8 ;  /* 0x000000000008781c */ /* 0x000fda0003f0f008 */
[----:B-12345:R-:W-:Y:S05]  /*18b0*/  @P0 EXIT ;  /* 0x000000000000094d */ /* 0x03efea0003800000 */
[----:B------:R-:W-:-:S09]  /*18c0*/  UISETP.NE.AND UP0, UPT, UR21, URZ, UPT ;  /* 0x000000ff1500728c */ /* 0x000fd2000bf05270 */
[----:B------:R-:W-:Y:S05]  /*18d0*/  BRA.U UP0, `(.L_x_30) ;  /* 0x0000000100b87547 */ /* 0x000fea000b800000 */
[----:B------:R-:W1:Y:S01]  /*18e0*/  S2UR UR6, SR_CgaCtaId ;  /* 0x00000000000679c3 */ /* 0x000e620000008800 */
[----:B------:R-:W-:Y:S01]  /*18f0*/  NOP ;  /* 0x0000000000007918 */ /* 0x000fe20000000000 */
[----:B------:R-:W-:Y:S01]  /*1900*/  UMOV UR4, 0x40 ;  /* 0x0000004000047882 */ /* 0x000fe20000000000 */
[----:B------:R-:W-:Y:S01]  /*1910*/  UMOV UR5, 0x400 ;  /* 0x0000040000057882 */ /* 0x000fe20000000000 */
[----:B-1----:R-:W-:Y:S02]  /*1920*/  ULEA UR4, UR6, UR4, 0x18 ;  /* 0x0000000406047291 */ /* 0x002fe4000f8ec0ff */
[----:B------:R-:W-:-:S07]  /*1930*/  ULEA UR5, UR6, UR5, 0x18 ;  /* 0x0000000506057291 */ /* 0x000fce000f8ec0ff */
[----:B------:R-:W1:Y:S02]  /*1940*/  LDS.U8 R0, [UR4] ;  /* 0x00000004ff007984 */ /* 0x000e640008000000 */
[----:B-1----:R-:W-:-:S13]  /*1950*/  ISETP.NE.AND P0, PT, R0, RZ, PT ;  /* 0x000000ff0000720c */ /* 0x002fda0003f05270 */
[----:B------:R-:W-:Y:S05]  /*1960*/  @P0 BRA `(.L_x_31) ;  /* 0x00000000007c0947 */ /* 0x000fea0003800000 */
[----:B------:R-:W-:-:S13]  /*1970*/  ELECT P0, URZ, PT ;  /* 0x0000000000ff782f */ /* 0x000fda0003800000 */
[----:B------:R-:W-:Y:S05]  /*1980*/  @!P0 BRA `(.L_x_32) ;  /* 0x0000000000848947 */ /* 0x000fea0003800000 */
[----:B------:R-:W-:Y:S01]  /*1990*/  UMOV UR4, 0x10 ;  /* 0x0000001000047882 */ /* 0x000fe20000000000 */
[----:B------:R-:W-:-:S04]  /*19a0*/  IMAD.MOV.U32 R2, RZ, RZ, 0xffff ;  /* 0x0000ffffff027424 */ /* 0x000fc800078e00ff */
[----:B------:R-:W-:Y:S04]  /*19b0*/  DEPBAR.LE SB1, 0x36 ;  /* 0x00009d800000791a */ /* 0x000fe80000000000 */
[----:B------:R-:W1:Y:S02]  /*19c0*/  UTCATOMSWS.FIND_AND_SET.ALIGN UP0, UR4, UR4 ;  /* 0x00000004000475e3 */ /* 0x000e640008000800 */
[----:B-1----:R-:W-:Y:S01]  /*19d0*/  PLOP3.LUT P0, PT, PT, PT, UP0, 0x80, 0x8 ;  /* 0x000000000008781c */ /* 0x002fe20003f0f008 */
[----:B------:R-:W-:-:S03]  /*19e0*/  IMAD.U32 R5, RZ, RZ, UR4 ;  /* 0x00000004ff057e24 */ /* 0x000fc6000f8e00ff */
[----:B------:R-:W-:-:S04]  /*19f0*/  SEL R0, RZ, 0xffffffff, !P0 ;  /* 0xffffffffff007807 */ /* 0x000fc80004000000 */
[----:B------:R-:W-:Y:S01]  /*1a00*/  ISETP.NE.AND P0, PT, R0, RZ, PT ;  /* 0x000000ff0000720c */ /* 0x000fe20003f05270 */
[----:B------:R-:W-:-:S12]  /*1a10*/  IMAD.MOV.U32 R0, RZ, RZ, 0x1 ;  /* 0x00000001ff007424 */ /* 0x000fd800078e00ff */
[----:B------:R-:W-:Y:S05]  /*1a20*/  @P0 BRA `(.L_x_33) ;  /* 0x0000000000240947 */ /* 0x000fea0003800000 */
.L_x_34:
[----:B------:R-:W-:Y:S05]  /*1a30*/  NANOSLEEP 0x64 ;  /* 0x000000640000795d */ /* 0x000fea0003800000 */
[----:B------:R-:W-:-:S05]  /*1a40*/  UMOV UR4, 0x10 ;  /* 0x0000001000047882 */ /* 0x000fca0000000000 */
[----:B------:R-:W-:Y:S04]  /*1a50*/  DEPBAR.LE SB1, 0x36 ;  /* 0x00009d800000791a */ /* 0x000fe80000000000 */
[----:B------:R-:W1:Y:S02]  /*1a60*/  UTCATOMSWS.FIND_AND_SET.ALIGN UP0, UR4, UR4 ;  /* 0x00000004000475e3 */ /* 0x000e640008000800 */
[----:B-1----:R-:W-:Y:S01]  /*1a70*/  PLOP3.LUT P0, PT, PT, PT, UP0, 0x80, 0x8 ;  /* 0x000000000008781c */ /* 0x002fe20003f0f008 */
[----:B------:R-:W-:-:S03]  /*1a80*/  IMAD.U32 R5, RZ, RZ, UR4 ;  /* 0x00000004ff057e24 */ /* 0x000fc6000f8e00ff */
[----:B------:R-:W-:-:S04]  /*1a90*/  SEL R4, RZ, 0xffffffff, !P0 ;  /* 0xffffffffff047807 */ /* 0x000fc80004000000 */
[----:B------:R-:W-:-:S13]  /*1aa0*/  ISETP.NE.AND P0, PT, R4, RZ, PT ;  /* 0x000000ff0400720c */ /* 0x000fda0003f05270 */
[----:B------:R-:W-:Y:S05]  /*1ab0*/  @!P0 BRA `(.L_x_34) ;  /* 0xfffffffc00dc8947 */ /* 0x000fea000383ffff */
.L_x_33:
[C---:B------:R-:W-:Y:S01]  /*1ac0*/  VIADD R4, R5.reuse, 0x10 ;  /* 0x0000001005047836 */ /* 0x040fe20000000000 */
[----:B------:R-:W-:Y:S01]  /*1ad0*/  UMOV UR4, 0x50 ;  /* 0x0000005000047882 */ /* 0x000fe20000000000 */
[----:B------:R-:W-:Y:S01]  /*1ae0*/  SHF.L.U32 R2, R2, R5, RZ ;  /* 0x0000000502027219 */ /* 0x000fe200000006ff */
[----:B------:R-:W-:Y:S01]  /*1af0*/  ULEA UR4, UR6, UR4, 0x18 ;  /* 0x0000000406047291 */ /* 0x000fe2000f8ec0ff */
[----:B------:R-:W-:Y:S01]  /*1b00*/  IMAD.SHL.U32 R5, R5, 0x20, RZ ;  /* 0x0000002005057824 */ /* 0x000fe200078e00ff */
[----:B------:R-:W-:-:S04]  /*1b10*/  SHF.L.U32 R0, R0, R4, RZ ;  /* 0x0000000400007219 */ /* 0x000fc800000006ff */
[----:B------:R-:W-:-:S05]  /*1b20*/  LOP3.LUT R0, R0, R2, RZ, 0xfc, !PT ;  /* 0x0000000200007212 */ /* 0x000fca00078efcff */
[----:B------:R1:W-:Y:S04]  /*1b30*/  ATOMS.OR RZ, [UR4], R0 ;  /* 0x00000000ffff798c */ /* 0x0003e8000b000004 */
[----:B------:R1:W-:Y:S01]  /*1b40*/  STS [UR5+0x58], R5 ;  /* 0x00005805ff007988 */ /* 0x0003e20008000805 */
[----:B------:R-:W-:Y:S05]  /*1b50*/  BRA `(.L_x_32) ;  /* 0x0000000000107947 */ /* 0x000fea0003800000 */
.L_x_31:
[----:B------:R-:W-:Y:S02]  /*1b60*/  MOV R0, 0xffffffff ;  /* 0xffffffff00007802 */ /* 0x000fe40000000f00 */
[----:B------:R-:W-:-:S03]  /*1b70*/  MOV R4, 0x1ba0 ;  /* 0x00001ba000047802 */ /* 0x000fc60000000f00 */
[----:B------:R1:W-:Y:S04]  /*1b80*/  STS [UR5+0x58], R0 ;  /* 0x00005800ff007988 */ /* 0x0003e80008000805 */
[----:B-1----:R-:W-:Y:S05]  /*1b90*/  CALL.REL.NOINC `($__internal_1_$__cuda_sm10x_tcgen05_guardrail_trap_phase_invalid_during_alloc) ;  /* 0x0000002400c87944 */ /* 0x002fea0003c00000 */
.L_x_32:
[----:B------:R-:W-:Y:S05]  /*1ba0*/  WARPSYNC.ALL ;  /* 0x0000000000007948 */ /* 0x000fea0003800000 */
[----:B------:R-:W-:Y:S01]  /*1bb0*/  NOP ;  /* 0x0000000000007918 */ /* 0x000fe20000000000 */
.L_x_30:
[----:B------:R-:W2:Y:S08]  /*1bc0*/  S2UR UR8, SR_CgaCtaId ;  /* 0x00000000000879c3 */ /* 0x000eb00000008800 */
[----:B------:R-:W-:Y:S06]  /*1bd0*/  BAR.SYNC.DEFER_BLOCKING 0x2, 0xa0 ;  /* 0x0082800000007b1d */ /* 0x000fec0000010000 */
[----:B------:R-:W-:-:S02]  /*1be0*/  UMOV UR4, 0x400 ;  /* 0x0000040000047882 */ /* 0x000fc40000000000 */
[----:B------:R-:W3:Y:S01]  /*1bf0*/  S2UR UR28, SR_CTAID.Z ;  /* 0x00000000001c79c3 */ /* 0x000ee20000002700 */
[----:B--2---:R-:W-:Y:S02]  /*1c00*/  ULEA UR8, UR8, UR4, 0x18 ;  /* 0x0000000408087291 */ /* 0x004fe4000f8ec0ff */
[----:B---3--:R-:W-:-:S07]  /*1c10*/  UISETP.GT.U32.AND UP0, UPT, UR28, 0x7f, UPT ;  /* 0x0000007f1c00788c */ /* 0x008fce000bf04070 */
[----:B-1----:R-:W1:Y:S02]  /*1c20*/  LDS R0, [UR8+0x58] ;  /* 0x00005808ff007984 */ /* 0x002e640008000800 */
[----:B-1----:R-:W-:Y:S01]  /*1c30*/  R2UR UR29, R0 ;  /* 0x00000000001d72ca */ /* 0x002fe200000e0000 */
[----:B------:R-:W-:-:S14]  /*1c40*/  BRA.U UP0, `(.L_x_35) ;  /* 0x0000002100087547 */ /* 0x000fdc000b800000 */
[----:B------:R-:W1:Y:S01]  /*1c50*/  LDCU.64 UR4, c[0x0][0x5c0] ;  /* 0x0000b800ff0477ac */ /* 0x000e620008000a00 */
[----:B------:R-:W-:Y:S01]  /*1c60*/  SHF.R.U32.HI R0, RZ, 0x5, R3 ;  /* 0x00000005ff007819 */ /* 0x000fe20000011603 */
[----:B------:R-:W-:Y:S01]  /*1c70*/  IMAD.SHL.U32 R2, R3, 0x40, RZ ;  /* 0x0000004003027824 */ /* 0x000fe200078e00ff */
[----:B------:R-:W2:Y:S01]  /*1c80*/  S2UR UR22, SR_CTAID.X ;  /* 0x00000000001679c3 */ /* 0x000ea20000002500 */
[----:B------:R-:W-:Y:S01]  /*1c90*/  UMOV UR9, 0x400 ;  /* 0x0000040000097882 */ /* 0x000fe20000000000 */
[----:B------:R-:W-:Y:S01]  /*1ca0*/  R2UR UR21, R0 ;  /* 0x00000000001572ca */ /* 0x000fe200000e0000 */
[----:B------:R-:W3:Y:S01]  /*1cb0*/  LDCU.64 UR30, c[0x0][0x348] ;  /* 0x00006900ff1e77ac */ /* 0x000ee20008000a00 */
[----:B------:R-:W-:Y:S01]  /*1cc0*/  LOP3.LUT R2, R2, 0x7c0, RZ, 0xc0, !PT ;  /* 0x000007c002027812 */ /* 0x000fe200078ec0ff */
[----:B------:R-:W-:Y:S01]  /*1cd0*/  UMOV UR25, URZ ;  /* 0x000000ff00197c82 */ /* 0x000fe20008000000 */
[----:B------:R-:W-:Y:S01]  /*1ce0*/  UMOV UR24, URZ ;  /* 0x000000ff00187c82 */ /* 0x000fe20008000000 */
[----:B-1----:R-:W-:-:S08]  /*1cf0*/  UIMAD.WIDE.U32 UR6, UR28, UR5, URZ ;  /* 0x000000051c0672a5 */ /* 0x002fd0000f8e00ff */
[----:B------:R-:W-:Y:S01]  /*1d00*/  IMAD.U32 R0, RZ, RZ, UR21 ;  /* 0x00000015ff007e24 */ /* 0x000fe2000f8e00ff */
[----:B------:R-:W-:Y:S02]  /*1d10*/  ULEA UR26, UR21, UR29, 0x15 ;  /* 0x0000001d151a7291 */ /* 0x000fe4000f8ea8ff */
[----:B------:R-:W-:Y:S01]  /*1d20*/  UIADD3 UR5, UPT, UPT, UR28, -UR7, URZ ;  /* 0x800000071c057290 */ /* 0x000fe2000fffe0ff */
[----:B------:R-:W-:-:S03]  /*1d30*/  IMAD R0, R0, 0x800, R2 ;  /* 0x0000080000007824 */ /* 0x000fc600078e0202 */
[----:B------:R-:W-:Y:S01]  /*1d40*/  USHF.R.U32.HI UR5, URZ, UR20, UR5 ;  /* 0x00000014ff057299 */ /* 0x000fe20008011605 */
[----:B------:R-:W-:Y:S01]  /*1d50*/  VIADD R4, R0, UR8 ;  /* 0x0000000800047c36 */ /* 0x000fe20008000000 */
[----:B--2---:R-:W-:Y:S01]  /*1d60*/  USHF.L.U32 UR22, UR22, 0x7, URZ ;  /* 0x0000000716167899 */ /* 0x004fe200080006ff */
[----:B------:R-:W1:Y:S02]  /*1d70*/  LDCU UR6, c[0x0][0x5d0] ;  /* 0x0000ba00ff0677ac */ /* 0x000e640008000800 */
[C---:B------:R-:W-:Y:S02]  /*1d80*/  VIADD R0, R4.reuse, 0x8420 ;  /* 0x0000842004007836 */ /* 0x040fe40000000000 */
[C---:B------:R-:W-:Y:S01]  /*1d90*/  VIADD R2, R4.reuse, 0x8430 ;  /* 0x0000843004027836 */ /* 0x040fe20000000000 */
[----:B------:R-:W-:Y:S01]  /*1da0*/  UIADD3 UR5, UPT, UPT, UR7, UR5, URZ ;  /* 0x0000000507057290 */ /* 0x000fe2000fffe0ff */
[C---:B------:R-:W-:Y:S01]  /*1db0*/  VIADD R6, R4.reuse, 0x430 ;  /* 0x0000043004067836 */ /* 0x040fe20000000000 */
[----:B------:R-:W-:Y:S01]  /*1dc0*/  SHF.R.U32.HI R72, RZ, 0x3, R0 ;  /* 0x00000003ff487819 */ /* 0x000fe20000011600 */
[----:B------:R-:W-:Y:S01]  /*1dd0*/  VIADD R5, R4, 0x420 ;  /* 0x0000042004057836 */ /* 0x000fe20000000000 */
[----:B------:R-:W-:Y:S01]  /*1de0*/  USHF.R.U32.HI UR14, URZ, UR19, UR5 ;  /* 0x00000013ff0e7299 */ /* 0x000fe20008011605 */
[----:B------:R-:W-:Y:S01]  /*1df0*/  SHF.R.U32.HI R73, RZ, 0x3, R2 ;  /* 0x00000003ff497819 */ /* 0x000fe20000011602 */
[----:B------:R-:W-:Y:S01]  /*1e00*/  ULOP3.LUT UR22, UR22, 0x80, URZ, 0xc0, !UPT ;  /* 0x0000008016167892 */ /* 0x000fe2000f8ec0ff */
[----:B------:R-:W-:Y:S01]  /*1e10*/  LOP3.LUT R72, R0, 0x30, R72, 0x78, !PT ;  /* 0x0000003000487812 */ /* 0x000fe200078e7848 */
[----:B------:R-:W-:Y:S01]  /*1e20*/  UIADD3 UR14, UPT, UPT, -UR14, URZ, URZ ;  /* 0x000000ff0e0e7290 */ /* 0x000fe2000fffe1ff */
[----:B------:R-:W-:Y:S01]  /*1e30*/  VIADD R0, R4, 0x8400 ;  /* 0x0000840004007836 */ /* 0x000fe20000000000 */
[----:B------:R-:W-:Y:S01]  /*1e40*/  LOP3.LUT R73, R2, 0x30, R73, 0x78, !PT ;  /* 0x0000003002497812 */ /* 0x000fe200078e7849 */
[----:B------:R-:W-:Y:S01]  /*1e50*/  VIADD R2, R4, 0x8410 ;  /* 0x0000841004027836 */ /* 0x000fe20000000000 */
[----:B------:R-:W-:Y:S01]  /*1e60*/  UIMAD UR14, UR4, UR14, UR28 ;  /* 0x0000000e040e72a4 */ /* 0x000fe2000f8e021c */
[----:B------:R-:W-:Y:S01]  /*1e70*/  SHF.R.U32.HI R69, RZ, 0x3, R6 ;  /* 0x00000003ff457819 */ /* 0x000fe20000011606 */
[----:B------:R-:W2:Y:S01]  /*1e80*/  LDCU.64 UR4, c[0x0][0x5d8] ;  /* 0x0000bb00ff0477ac */ /* 0x000ea20008000a00 */
[----:B------:R-:W-:-:S02]  /*1e90*/  SHF.R.U32.HI R70, RZ, 0x3, R0 ;  /* 0x00000003ff467819 */ /* 0x000fc40000011600 */
[----:B------:R-:W-:Y:S01]  /*1ea0*/  SHF.R.U32.HI R71, RZ, 0x3, R2 ;  /* 0x00000003ff477819 */ /* 0x000fe20000011602 */
[----:B-1----:R-:W-:Y:S01]  /*1eb0*/  UIMAD.WIDE.U32 UR6, UR14, UR6, URZ ;  /* 0x000000060e0672a5 */ /* 0x002fe2000f8e00ff */
[----:B------:R-:W-:Y:S01]  /*1ec0*/  LOP3.LUT R70, R0, 0x30, R70, 0x78, !PT ;  /* 0x0000003000467812 */ /* 0x000fe200078e7846 */
[----:B------:R-:W-:Y:S01]  /*1ed0*/  VIADD R0, R4, 0x400 ;  /* 0x0000040004007836 */ /* 0x000fe20000000000 */
[----:B------:R-:W-:Y:S01]  /*1ee0*/  LOP3.LUT R71, R2, 0x30, R71, 0x78, !PT ;  /* 0x0000003002477812 */ /* 0x000fe200078e7847 */
[----:B------:R-:W-:Y:S01]  /*1ef0*/  UIADD3 UR6, UPT, UPT, UR14, -UR7, URZ ;  /* 0x800000070e067290 */ /* 0x000fe2000fffe0ff */
[----:B------:R-:W-:Y:S01]  /*1f00*/  VIADD R4, R4, 0x410 ;  /* 0x0000041004047836 */ /* 0x000fe20000000000 */
[----:B------:R-:W-:Y:S02]  /*1f10*/  SHF.R.U32.HI R68, RZ, 0x3, R5 ;  /* 0x00000003ff447819 */ /* 0x000fe40000011605 */
[----:B------:R-:W-:Y:S01]  /*1f20*/  USHF.R.U32.HI UR6, URZ, UR18, UR6 ;  /* 0x00000012ff067299 */ /* 0x000fe20008011606 */
[----:B------:R-:W-:-:S02]  /*1f30*/  SHF.R.U32.HI R2, RZ, 0x3, R0 ;  /* 0x00000003ff027819 */ /* 0x000fc40000011600 */
[----:B------:R-:W-:Y:S01]  /*1f40*/  SHF.R.U32.HI R3, RZ, 0x3, R4 ;  /* 0x00000003ff037819 */ /* 0x000fe20000011604 */
[----:B------:R-:W-:Y:S01]  /*1f50*/  UIADD3 UR6, UPT, UPT, UR7, UR6, URZ ;  /* 0x0000000607067290 */ /* 0x000fe2000fffe0ff */
[----:B------:R-:W-:Y:S01]  /*1f60*/  LOP3.LUT R2, R0, 0x30, R2, 0x78, !PT ;  /* 0x0000003000027812 */ /* 0x000fe200078e7802 */
[----:B------:R-:W-:Y:S01]  /*1f70*/  IMAD.MOV.U32 R0, RZ, RZ, RZ ;  /* 0x000000ffff007224 */ /* 0x000fe200078e00ff */
[----:B------:R-:W-:Y:S01]  /*1f80*/  LOP3.LUT R69, R6, 0x30, R69, 0x78, !PT ;  /* 0x0000003006457812 */ /* 0x000fe200078e7845 */
[----:B------:R-:W-:Y:S01]  /*1f90*/  USHF.R.U32.HI UR6, URZ, UR17, UR6 ;  /* 0x00000011ff067299 */ /* 0x000fe20008011606 */
[----:B------:R-:W-:Y:S02]  /*1fa0*/  LOP3.LUT R68, R5, 0x30, R68, 0x78, !PT ;  /* 0x0000003005447812 */ /* 0x000fe400078e7844 */
[----:B------:R-:W-:Y:S01]  /*1fb0*/  LOP3.LUT R3, R4, 0x30, R3, 0x78, !PT ;  /* 0x0000003004037812 */ /* 0x000fe200078e7803 */
[----:B--2---:R-:W-:-:S07]  /*1fc0*/  UIMAD.WIDE.U32 UR10, UR6, UR5, URZ ;  /* 0x00000005060a72a5 */ /* 0x004fce000f8e00ff */
[----:B------:R-:W-:Y:S02]  /*1fd0*/  UMOV UR7, UR11 ;  /* 0x0000000b00077c82 */ /* 0x000fe40008000000 */
[----:B------:R-:W-:Y:S02]  /*1fe0*/  UIADD3 UR5, UPT, UPT, UR6, -UR7, URZ ;  /* 0x8000000706057290 */ /* 0x000fe4000fffe0ff */
[----:B------:R-:W1:Y:S01]  /*1ff0*/  LDCU UR11, c[0x0][0x374] ;  /* 0x00006e80ff0b77ac */ /* 0x000e620008000800 */
[----:B------:R-:W1:Y:S01]  /*2000*/  LDCU UR10, c[0x0][0x370] ;  /* 0x00006e00ff0a77ac */ /* 0x000e620008000800 */
[----:B------:R-:W-:Y:S01]  /*2010*/  USHF.R.U32.HI UR5, URZ, UR16, UR5 ;  /* 0x00000010ff057299 */ /* 0x000fe20008011605 */
[----:B------:R-:W2:Y:S03]  /*2020*/  LDCU UR8, c[0x0][0x378] ;  /* 0x00006f00ff0877ac */ /* 0x000ea60008000800 */
[----:B------:R-:W-:Y:S01]  /*2030*/  UIADD3 UR5, UPT, UPT, UR7, UR5, URZ ;  /* 0x0000000507057290 */ /* 0x000fe2000fffe0ff */
[----:B------:R-:W4:Y:S03]  /*2040*/  S2UR UR7, SR_CgaCtaId ;  /* 0x00000000000779c3 */ /* 0x000f260000008800 */
[----:B------:R-:W-:-:S04]  /*2050*/  USHF.R.U32.HI UR5, URZ, UR15, UR5 ;  /* 0x0000000fff057299 */ /* 0x000fc80008011605 */
[----:B------:R-:W-:Y:S02]  /*2060*/  UIADD3 UR5, UPT, UPT, -UR5, URZ, URZ ;  /* 0x000000ff05057290 */ /* 0x000fe4000fffe1ff */
[----:B-1----:R-:W-:Y:S01]  /*2070*/  UIMAD UR10, UR11, UR10, URZ ;  /* 0x0000000a0b0a72a4 */ /* 0x002fe2000f8e02ff */
[----:B------:R-:W1:Y:S01]  /*2080*/  S2UR UR11, SR_CTAID.Y ;  /* 0x00000000000b79c3 */ /* 0x000e620000002600 */
[----:B------:R-:W-:Y:S02]  /*2090*/  UIMAD UR4, UR4, UR5, UR6 ;  /* 0x00000005040472a4 */ /* 0x000fe4000f8e0206 */
[----:B--2---:R-:W-:Y:S02]  /*20a0*/  UIMAD UR8, UR10, UR8, URZ ;  /* 0x000000080a0872a4 */ /* 0x004fe4000f8e02ff */
[----:B------:R-:W-:Y:S02]  /*20b0*/  UIADD3 UR6, UPT, UPT, -UR6, URZ, URZ ;  /* 0x000000ff06067290 */ /* 0x000fe4000fffe1ff */
[----:B------:R-:W-:Y:S01]  /*20c0*/  USHF.R.S32.HI UR27, URZ, 0x1f, UR8 ;  /* 0x0000001fff1b7899 */ /* 0x000fe20008011408 */
[----:B------:R-:W2:Y:S03]  /*20d0*/  LDCU UR5, c[0x0][0x5cc] ;  /* 0x0000b980ff0577ac */ /* 0x000ea60008000800 */
[----:B------:R-:W-:-:S02]  /*20e0*/  ULEA.HI UR27, UR27, UR8, URZ, 0x2 ;  /* 0x000000081b1b7291 */ /* 0x000fc4000f8f10ff */
[----:B----4-:R-:W-:Y:S02]  /*20f0*/  ULEA UR7, UR7, UR9, 0x18 ;  /* 0x0000000907077291 */ /* 0x010fe4000f8ec0ff */
[----:B-123--:R-:W-:-:S12]  /*2100*/  UIMAD UR14, UR5, UR6, UR14 ;  /* 0x00000006050e72a4 */ /* 0x00efd8000f8e020e */
.L_x_39:
[----:B------:R-:W-:Y:S01]  /*2110*/  ULEA UR23, UR24, UR7, 0x3 ;  /* 0x0000000718177291 */ /* 0x000fe2000f8e18ff */
[----:B------:R-:W-:Y:S01]  /*2120*/  SHF.L.U32 R6, R0, 0x1f, RZ ;  /* 0x0000001f00067819 */ /* 0x000fe200000006ff */
[----:B------:R-:W1:Y:S01]  /*2130*/  S2UR UR32, SR_CgaCtaId ;  /* 0x00000000002079c3 */ /* 0x000e620000008800 */
[----:B------:R-:W-:Y:S02]  /*2140*/  UIADD3 UR5, UPT, UPT, UR4, UR4, URZ ;  /* 0x0000000404057290 */ /* 0x000fe4000fffe0ff */
[----:B------:R-:W-:Y:S02]  /*2150*/  UIADD3 UR40, UP1, UPT, UR30, 0x140, URZ ;  /* 0x000001401e287890 */ /* 0x000fe4000ff3e0ff */
[----:B------:R-:W-:Y:S02]  /*2160*/  ULOP3.LUT UR5, UR5, 0x1, UR11, 0xf8, !UPT ;  /* 0x0000000105057892 */ /* 0x000fe4000f8ef80b */
[----:B------:R-:W-:Y:S01]  /*2170*/  UIADD3 UR38, UP0, UPT, UR30, 0x1c0, URZ ;  /* 0x000001c01e267890 */ /* 0x000fe2000ff1e0ff */
[----:B------:R-:W2:Y:S01]  /*2180*/  SYNCS.PHASECHK.TRANS64.TRYWAIT P0, [UR23+0x30], R6 ;  /* 0x00003006ff0075a7 */ /* 0x000ea20008001117 */
[----:B------:R-:W-:Y:S01]  /*2190*/  UMOV UR4, 0x400 ;  /* 0x0000040000047882 */ /* 0x000fe20000000000 */
[----:B------:R-:W-:-:S02]  /*21a0*/  USHF.L.U32 UR13, UR5, 0x8, URZ ;  /* 0x00000008050d7899 */ /* 0x000fc400080006ff */
[----:B------:R-:W-:Y:S02]  /*21b0*/  ULEA UR37, UR24, UR26, 0x8 ;  /* 0x0000001a18257291 */ /* 0x000fe4000f8e40ff */
[----:B------:R-:W-:Y:S01]  /*21c0*/  USHF.L.U32 UR36, UR25, 0x3, URZ ;  /* 0x0000000319247899 */ /* 0x000fe200080006ff */
[----:B------:R-:W3:Y:S01]  /*21d0*/  LDCU UR33, c[0x0][0x5e4] ;  /* 0x0000bc80ff2177ac */ /* 0x000ee20008000800 */
[----:B------:R-:W-:Y:S02]  /*21e0*/  ULEA UR14, UR14, UR22, 0x8 ;  /* 0x000000160e0e7291 */ /* 0x000fe4000f8e40ff */
[----:B------:R-:W-:Y:S02]  /*21f0*/  UIADD3.X UR41, UPT, UPT, URZ, UR31, URZ, UP1, !UPT ;  /* 0x0000001fff297290 */ /* 0x000fe40008ffe4ff */
[----:B-1----:R-:W-:Y:S02]  /*2200*/  ULEA UR32, UR32, UR4, 0x18 ;  /* 0x0000000420207291 */ /* 0x002fe4000f8ec0ff */
[----:B------:R-:W-:-:S02]  /*2210*/  UIADD3.X UR39, UPT, UPT, URZ, UR31, URZ, UP0, !UPT ;  /* 0x0000001fff277290 */ /* 0x000fc400087fe4ff */
[----:B------:R-:W-:Y:S01]  /*2220*/  USHF.L.U32 UR5, UR5, 0x7, URZ ;  /* 0x0000000705057899 */ /* 0x000fe200080006ff */
[----:B--23--:R-:W-:Y:S11]  /*2230*/  @!P0 BRA `(.L_x_36) ;  /* 0x0000001c00f88947 */ /* 0x00cff60003800000 */
.L_x_53:
[----:B------:R-:W-:Y:S01]  /*2240*/  UMOV UR35, 0x1 ;  /* 0x0000000100237882 */ /* 0x000fe20000000000 */
[----:B------:R-:W-:-:S05]  /*2250*/  UMOV UR34, UR36 ;  /* 0x0000002400227c82 */ /* 0x000fca0008000000 */
.L_x_38:
[----:B-1----:R-:W-:Y:S01]  /*2260*/  LDTM.x32 R36, tmem[UR37+0x20] ;  /* 0x00002025002479ee */ /* 0x002fe200082c0000 */
[----:B-1----:R-:W1:Y:S01]  /*2270*/  LDTM.x32 R4, tmem[UR37] ;  /* 0x00000025000479ee */ /* 0x002e6200082c0000 */
[----:B------:R-:W-:Y:S02]  /*2280*/  USHF.R.S32.HI UR12, URZ, 0x1f, UR34 ;  /* 0x0000001fff0c7899 */ /* 0x000fe40008011422 */
[----:B------:R-:W-:Y:S02]  /*2290*/  UIADD3 UR4, UPT, UPT, UR34, 0x1, URZ ;  /* 0x0000000122047890 */ /* 0x000fe4000fffe0ff */
[----:B------:R-:W-:Y:S02]  /*22a0*/  ULEA.HI UR12, UR12, UR34, URZ, 0x2 ;  /* 0x000000220c0c7291 */ /* 0x000fe4000f8f10ff */
[----:B------:R-:W-:Y:S02]  /*22b0*/  USHF.R.S32.HI UR8, URZ, 0x1f, UR4 ;  /* 0x0000001fff087899 */ /* 0x000fe40008011404 */
[----:B------:R-:W-:-:S02]  /*22c0*/  ULOP3.LUT UR12, UR12, 0xfffffffc, URZ, 0xc0, !UPT ;  /* 0xfffffffc0c0c7892 */ /* 0x000fc4000f8ec0ff */
[----:B------:R-:W-:Y:S02]  /*22d0*/  ULEA.HI UR8, UR8, UR4, URZ, 0x2 ;  /* 0x0000000408087291 */ /* 0x000fe4000f8f10ff */
[----:B------:R-:W-:Y:S02]  /*22e0*/  UIADD3 UR12, UPT, UPT, -UR12, UR34, URZ ;  /* 0x000000220c0c7290 */ /* 0x000fe4000fffe1ff */
[----:B------:R-:W-:Y:S02]  /*22f0*/  ULOP3.LUT UR8, UR8, 0xfffffffc, URZ, 0xc0, !UPT ;  /* 0xfffffffc08087892 */ /* 0x000fe4000f8ec0ff */
[----:B------:R-:W-:Y:S02]  /*2300*/  UISETP.NE.AND UP0, UPT, UR21, URZ, UPT ;  /* 0x000000ff1500728c */ /* 0x000fe4000bf05270 */
[----:B------:R-:W-:Y:S01]  /*2310*/  MOV R74, UR12 ;  /* 0x0000000c004a7c02 */ /* 0x000fe20008000f00 */
[----:B------:R-:W-:Y:S02]  /*2320*/  UIADD3 UR8, UPT, UPT, UR4, -UR8, URZ ;  /* 0x8000000804087290 */ /* 0x000fe4000fffe0ff */
[----:B------:R-:W-:Y:S01]  /*2330*/  ULEA.HI UR4, UR36, UR36, URZ, 0x1 ;  /* 0x0000002424047291 */ /* 0x000fe2000f8f08ff */
[----:B------:R-:W-:Y:S01]  /*2340*/  LEA R79, R74, R2, 0xd ;  /* 0x000000024a4f7211 */ /* 0x000fe200078e68ff */
[----:B-1----:R-:W-:Y:S01]  /*2350*/  FMUL R75, R7, UR33 ;  /* 0x00000021074b7c20 */ /* 0x002fe20008400000 */
[----:B------:R-:W-:Y:S01]  /*2360*/  FMUL R76, R6, UR33 ;  /* 0x00000021064c7c20 */ /* 0x000fe20008400000 */
[----:B------:R-:W-:Y:S01]  /*2370*/  FMUL R77, R5, UR33 ;  /* 0x00000021054d7c20 */ /* 0x000fe20008400000 */
[----:B------:R-:W-:Y:S01]  /*2380*/  FMUL R78, R4, UR33 ;  /* 0x00000021044e7c20 */ /* 0x000fe20008400000 */
[----:B------:R-:W-:Y:S01]  /*2390*/  FMUL R9, R9, UR33 ;  /* 0x0000002109097c20 */ /* 0x000fe20008400000 */
[----:B------:R-:W-:Y:S01]  /*23a0*/  FMUL R8, R8, UR33 ;  /* 0x0000002108087c20 */ /* 0x000fe20008400000 */
[----:B------:R-:W-:Y:S01]  /*23b0*/  FMUL R11, R11, UR33 ;  /* 0x000000210b0b7c20 */ /* 0x000fe20008400000 */
[----:B------:R-:W-:Y:S01]  /*23c0*/  FMUL R10, R10, UR33 ;  /* 0x000000210a0a7c20 */ /* 0x000fe20008400000 */
[----:B------:R-:W-:Y:S01]  /*23d0*/  F2FP.BF16.F32.PACK_AB R5, R75, R76 ;  /* 0x0000004c4b05723e */ /* 0x000fe200000010ff */
[----:B------:R-:W-:Y:S01]  /*23e0*/  FMUL R53, R53, UR33 ;  /* 0x0000002135357c20 */ /* 0x000fe20008400000 */
[----:B------:R-:W-:Y:S01]  /*23f0*/  F2FP.BF16.F32.PACK_AB R4, R77, R78 ;  /* 0x0000004e4d04723e */ /* 0x000fe200000010ff */
[----:B------:R-:W-:Y:S01]  /*2400*/  FMUL R52, R52, UR33 ;  /* 0x0000002134347c20 */ /* 0x000fe20008400000 */
[----:B------:R-:W-:Y:S01]  /*2410*/  F2FP.BF16.F32.PACK_AB R6, R9, R8 ;  /* 0x000000080906723e */ /* 0x000fe200000010ff */
[----:B------:R-:W-:Y:S01]  /*2420*/  FMUL R13, R13, UR33 ;  /* 0x000000210d0d7c20 */ /* 0x000fe20008400000 */
[----:B------:R-:W-:Y:S01]  /*2430*/  F2FP.BF16.F32.PACK_AB R7, R11, R10 ;  /* 0x0000000a0b07723e */ /* 0x000fe200000010ff */
[----:B------:R-:W-:Y:S01]  /*2440*/  FMUL R12, R12, UR33 ;  /* 0x000000210c0c7c20 */ /* 0x000fe20008400000 */
[----:B------:R-:W-:Y:S01]  /*2450*/  FMUL R14, R14, UR33 ;  /* 0x000000210e0e7c20 */ /* 0x000fe20008400000 */
[----:B------:R-:W-:Y:S01]  /*2460*/  FMUL R17, R17, UR33 ;  /* 0x0000002111117c20 */ /* 0x000fe20008400000 */
[----:B------:R-:W-:Y:S01]  /*2470*/  FMUL R16, R16, UR33 ;  /* 0x0000002110107c20 */ /* 0x000fe20008400000 */
[----:B------:R1:W-:Y:S01]  /*2480*/  STS.128 [R79], R4 ;  /* 0x000000044f007388 */ /* 0x0003e20000000c00 */
[----:B------:R-:W-:Y:S01]  /*2490*/  FMUL R19, R19, UR33 ;  /* 0x0000002113137c20 */ /* 0x000fe20008400000 */
[----:B------:R-:W-:Y:S01]  /*24a0*/  FMUL R80, R18, UR33 ;  /* 0x0000002112507c20 */ /* 0x000fe20008400000 */
[----:B------:R-:W-:Y:S01]  /*24b0*/  LEA R82, R74, R3, 0xd ;  /* 0x000000034a527211 */ /* 0x000fe200078e68ff */
[----:B------:R-:W-:Y:S01]  /*24c0*/  FMUL R54, R54, UR33 ;  /* 0x0000002136367c20 */ /* 0x000fe20008400000 */
        /* <DEDUP_REMOVED lines=8> */
[----:B------:R-:W-:Y:S01]  /*2550*/  FMUL R86, R56, -1.4426950216293334961 ;  /* 0xbfb8aa3b38567820 */ /* 0x000fe20000400000 */
[----:B------:R-:W-:Y:S01]  /*2560*/  FMUL R55, R55, UR33 ;  /* 0x0000002137377c20 */ /* 0x000fe20008400000 */
[----:B------:R-:W-:Y:S01]  /*2570*/  FMUL R57, R57, UR33 ;  /* 0x0000002139397c20 */ /* 0x000fe20008400000 */
[----:B------:R-:W-:Y:S01]  /*2580*/  LEA R24, R74, R68, 0xd ;  /* 0x000000444a187211 */ /* 0x000fe200078e68ff */
[----:B------:R-:W-:Y:S01]  /*2590*/  FMUL R45, R45, UR33 ;  /* 0x000000212d2d7c20 */ /* 0x000fe20008400000 */
[----:B------:R-:W-:Y:S01]  /*25a0*/  FMUL R81, R55, -1.4426950216293334961 ;  /* 0xbfb8aa3b37517820 */ /* 0x000fe20000400000 */
[----:B------:R-:W-:Y:S01]  /*25b0*/  FMUL R84, R57, -1.4426950216293334961 ;  /* 0xbfb8aa3b39547820 */ /* 0x000fe20000400000 */
[----:B------:R-:W-:Y:S01]  /*25c0*/  MUFU.EX2 R86, R86 ;  /* 0x0000005600567308 */ /* 0x000fe20000000800 */
[----:B------:R-:W-:Y:S01]  /*25d0*/  FMUL R47, R47, UR33 ;  /* 0x000000212f2f7c20 */ /* 0x000fe20008400000 */
[----:B------:R-:W-:Y:S01]  /*25e0*/  FMUL R48, R48, UR33 ;  /* 0x0000002130307c20 */ /* 0x000fe20008400000 */
[----:B------:R-:W-:Y:S01]  /*25f0*/  FMUL R49, R49, UR33 ;  /* 0x0000002131317c20 */ /* 0x000fe20008400000 */
[----:B------:R-:W-:Y:S01]  /*2600*/  FMUL R50, R50, UR33 ;  /* 0x0000002132327c20 */ /* 0x000fe20008400000 */
[----:B------:R-:W-:Y:S01]  /*2610*/  FMUL R44, R44, UR33 ;  /* 0x000000212c2c7c20 */ /* 0x000fe20008400000 */
[----:B------:R-:W-:Y:S01]  /*2620*/  FMUL R88, R48, -1.4426950216293334961 ;  /* 0xbfb8aa3b30587820 */ /* 0x000fe20000400000 */
[----:B------:R-:W-:Y:S01]  /*2630*/  FMUL R87, R49, -1.4426950216293334961 ;  /* 0xbfb8aa3b31577820 */ /* 0x000fe20000400000 */
[----:B------:R-:W2:Y:S01]  /*2640*/  MUFU.EX2 R81, R81 ;  /* 0x0000005100517308 */ /* 0x000ea20000000800 */
[----:B------:R-:W-:Y:S01]  /*2650*/  FMUL R90, R50, -1.4426950216293334961 ;  /* 0xbfb8aa3b325a7820 */ /* 0x000fe20000400000 */
[----:B------:R-:W-:Y:S01]  /*2660*/  FMUL R51, R51, UR33 ;  /* 0x0000002133337c20 */ /* 0x000fe20008400000 */
[----:B-1----:R-:W-:Y:S01]  /*2670*/  FMUL R4, R53, -1.4426950216293334961 ;  /* 0xbfb8aa3b35047820 */ /* 0x002fe20000400000 */
[----:B------:R-:W-:Y:S01]  /*2680*/  FMUL R79, R15, UR33 ;  /* 0x000000210f4f7c20 */ /* 0x000fe20008400000 */
[----:B------:R-:W-:Y:S01]  /*2690*/  F2FP.BF16.F32.PACK_AB R6, R17, R16 ;  /* 0x000000101106723e */ /* 0x000fe200000010ff */
[----:B------:R-:W-:Y:S01]  /*26a0*/  FMUL R89, R51, -1.4426950216293334961 ;  /* 0xbfb8aa3b33597820 */ /* 0x000fe20000400000 */
[----:B------:R-:W-:Y:S01]  /*26b0*/  F2FP.BF16.F32.PACK_AB R7, R19, R80 ;  /* 0x000000501307723e */ /* 0x000fe200000010ff */
[----:B------:R1:W3:Y:S01]  /*26c0*/  MUFU.EX2 R15, R4 ;  /* 0x00000004000f7308 */ /* 0x0002e20000000800 */
[----:B------:R-:W-:Y:S01]  /*26d0*/  F2FP.BF16.F32.PACK_AB R5, R79, R14 ;  /* 0x0000000e4f05723e */ /* 0x000fe200000010ff */
[----:B------:R-:W-:Y:S01]  /*26e0*/  FMUL R39, R39, UR33 ;  /* 0x0000002127277c20 */ /* 0x000fe20008400000 */
[----:B------:R-:W-:Y:S01]  /*26f0*/  FMUL R46, R46, UR33 ;  /* 0x000000212e2e7c20 */ /* 0x000fe20008400000 */
[----:B------:R-:W-:Y:S01]  /*2700*/  FMUL R61, R61, UR33 ;  /* 0x000000213d3d7c20 */ /* 0x000fe20008400000 */
[----:B------:R-:W-:Y:S01]  /*2710*/  FMUL R41, R41, UR33 ;  /* 0x0000002129297c20 */ /* 0x000fe20008400000 */
[----:B------:R-:W-:Y:S01]  /*2720*/  FMUL R29, R29, UR33 ;  /* 0x000000211d1d7c20 */ /* 0x000fe20008400000 */
[----:B------:R-:W-:Y:S01]  /*2730*/  FMUL R28, R28, UR33 ;  /* 0x000000211c1c7c20 */ /* 0x000fe20008400000 */
[----:B------:R-:W4:Y:S01]  /*2740*/  MUFU.EX2 R84, R84 ;  /* 0x0000005400547308 */ /* 0x000f220000000800 */
[----:B--2---:R-:W-:Y:S01]  /*2750*/  FADD R81, R81, 1 ;  /* 0x3f80000051517421 */ /* 0x004fe20000000000 */
[----:B------:R-:W-:Y:S01]  /*2760*/  FMUL R31, R31, UR33 ;  /* 0x000000211f1f7c20 */ /* 0x000fe20008400000 */
[----:B------:R-:W-:Y:S01]  /*2770*/  FMUL R30, R30, UR33 ;  /* 0x000000211e1e7c20 */ /* 0x000fe20008400000 */
[----:B------:R-:W-:Y:S01]  /*2780*/  FMUL R33, R33, UR33 ;  /* 0x0000002121217c20 */ /* 0x000fe20008400000 */
[----:B------:R-:W-:Y:S01]  /*2790*/  FMUL R32, R32, UR33 ;  /* 0x0000002120207c20 */ /* 0x000fe20008400000 */
[----:B------:R-:W-:Y:S01]  /*27a0*/  FMUL R35, R35, UR33 ;  /* 0x0000002123237c20 */ /* 0x000fe20008400000 */
[----:B------:R-:W-:Y:S01]  /*27b0*/  FMUL R34, R34, UR33 ;  /* 0x0000002122227c20 */ /* 0x000fe20008400000 */
[----:B------:R-:W2:Y:S01]  /*27c0*/  MUFU.EX2 R88, R88 ;  /* 0x0000005800587308 */ /* 0x000ea20000000800 */
[----:B-1----:R-:W-:Y:S01]  /*27d0*/  FMUL R4, R52, -1.4426950216293334961 ;  /* 0xbfb8aa3b34047820 */ /* 0x002fe20000400000 */
[----:B---3--:R-:W-:Y:S01]  /*27e0*/  FADD R15, R15, 1 ;  /* 0x3f8000000f0f7421 */ /* 0x008fe20000000000 */
[----:B------:R-:W-:Y:S01]  /*27f0*/  LEA R74, R74, R69, 0xd ;  /* 0x000000454a4a7211 */ /* 0x000fe200078e68ff */
[----:B------:R-:W-:-:S04]  /*2800*/  ULOP3.LUT UR4, UR4, 0xfffffffe, URZ, 0xc0, !UPT ;  /* 0xfffffffe04047892 */ /* 0x000fc8000f8ec0ff */
[----:B------:R1:W3:Y:S01]  /*2810*/  MUFU.EX2 R18, R4 ;  /* 0x0000000400127308 */ /* 0x0002e20000000800 */
[----:B----4-:R-:W-:Y:S01]  /*2820*/  FADD R84, R84, 1 ;  /* 0x3f80000054547421 */ /* 0x010fe20000000000 */
[----:B------:R-:W-:-:S06]  /*2830*/  UIADD3 UR4, UPT, UPT, -UR4, UR36, URZ ;  /* 0x0000002404047290 */ /* 0x000fcc000fffe1ff */
[----:B------:R-:W4:Y:S01]  /*2840*/  MUFU.RCP R15, R15 ;  /* 0x0000000f000f7308 */ /* 0x000f220000001000 */
[----:B--2---:R-:W-:-:S07]  /*2850*/  FADD R88, R88, 1 ;  /* 0x3f80000058587421 */ /* 0x004fce0000000000 */
[----:B------:R-:W2:Y:S01]  /*2860*/  MUFU.EX2 R87, R87 ;  /* 0x0000005700577308 */ /* 0x000ea20000000800 */
[----:B-1----:R-:W-:Y:S01]  /*2870*/  F2FP.BF16.F32.PACK_AB R4, R13, R12 ;  /* 0x0000000c0d04723e */ /* 0x002fe200000010ff */
[----:B---3--:R-:W-:-:S04]  /*2880*/  FADD R18, R18, 1 ;  /* 0x3f80000012127421 */ /* 0x008fc80000000000 */
[----:B------:R1:W-:Y:S02]  /*2890*/  STS.128 [R82], R4 ;  /* 0x0000000452007388 */ /* 0x0003e40000000c00 */
[----:B------:R-:W3:Y:S01]  /*28a0*/  MUFU.RCP R18, R18 ;  /* 0x0000001200127308 */ /* 0x000ee20000001000 */
[----:B----4-:R-:W-:Y:S01]  /*28b0*/  FMUL R26, R53, R15 ;  /* 0x0000000f351a7220 */ /* 0x010fe20000400000 */
[----:B------:R-:W-:-:S03]  /*28c0*/  FMUL R15, R38, UR33 ;  /* 0x00000021260f7c20 */ /* 0x000fc60008400000 */
[----:B------:R-:W-:-:S03]  /*28d0*/  FMUL R26, R21, R26 ;  /* 0x0000001a151a7220 */ /* 0x000fc60000400000 */
[----:B------:R-:W-:Y:S01]  /*28e0*/  MUFU.RCP R38, R81 ;  /* 0x0000005100267308 */ /* 0x000fe20000001000 */
[----:B--2---:R-:W-:-:S07]  /*28f0*/  FADD R87, R87, 1 ;  /* 0x3f80000057577421 */ /* 0x004fce0000000000 */
[----:B------:R-:W-:Y:S01]  /*2900*/  MUFU.EX2 R90, R90 ;  /* 0x0000005a005a7308 */ /* 0x000fe20000000800 */
[----:B---3--:R-:W-:-:S07]  /*2910*/  FMUL R18, R52, R18 ;  /* 0x0000001234127220 */ /* 0x008fce0000400000 */
[----:B------:R-:W2:Y:S01]  /*2920*/  MUFU.EX2 R89, R89 ;  /* 0x0000005900597308 */ /* 0x000ea20000000800 */
[----:B-1----:R-:W-:Y:S01]  /*2930*/  FMUL R4, R54, -1.4426950216293334961 ;  /* 0xbfb8aa3b36047820 */ /* 0x002fe20000400000 */
[----:B------:R-:W-:Y:S01]  /*2940*/  FMUL R82, R23, UR33 ;  /* 0x0000002117527c20 */ /* 0x000fe20008400000 */
[----:B------:R-:W-:-:S05]  /*2950*/  F2FP.BF16.F32.PACK_AB R6, R25, R83 ;  /* 0x000000531906723e */ /* 0x000fca00000010ff */
[----:B------:R-:W1:Y:S01]  /*2960*/  MUFU.EX2 R23, R4 ;  /* 0x0000000400177308 */ /* 0x000e620000000800 */
[----:B------:R-:W-:Y:S02]  /*2970*/  F2FP.BF16.F32.PACK_AB R7, R27, R85 ;  /* 0x000000551b07723e */ /* 0x000fe400000010ff */
[----:B------:R-:W-:Y:S01]  /*2980*/  F2FP.BF16.F32.PACK_AB R5, R82, R22 ;  /* 0x000000165205723e */ /* 0x000fe200000010ff */
[----:B--2---:R-:W-:Y:S01]  /*2990*/  FADD R89, R89, 1 ;  /* 0x3f80000059597421 */ /* 0x004fe20000000000 */
[----:B-1----:R-:W-:Y:S01]  /*29a0*/  FADD R23, R23, 1 ;  /* 0x3f80000017177421 */ /* 0x002fe20000000000 */
[----:B------:R-:W-:Y:S01]  /*29b0*/  F2FP.BF16.F32.PACK_AB R4, R21, R20 ;  /* 0x000000141504723e */ /* 0x000fe200000010ff */
[----:B------:R-:W-:Y:S02]  /*29c0*/  FMUL R21, R15, -1.4426950216293334961 ;  /* 0xbfb8aa3b0f157820 */ /* 0x000fe40000400000 */
[----:B------:R-:W1:Y:S02]  /*29d0*/  MUFU.RCP R91, R23 ;  /* 0x00000017005b7308 */ /* 0x000e640000001000 */
[----:B------:R2:W-:Y:S06]  /*29e0*/  STS.128 [R24], R4 ;  /* 0x0000000418007388 */ /* 0x0005ec0000000c00 */
[----:B------:R-:W3:Y:S01]  /*29f0*/  MUFU.EX2 R21, R21 ;  /* 0x0000001500157308 */ /* 0x000ee20000000800 */
[----:B-1----:R-:W-:Y:S01]  /*2a00*/  FMUL R91, R54, R91 ;  /* 0x0000005b365b7220 */ /* 0x002fe20000400000 */
[----:B------:R-:W-:-:S06]  /*2a10*/  FMUL R23, R39, -1.4426950216293334961 ;  /* 0xbfb8aa3b27177820 */ /* 0x000fcc0000400000 */
[----:B------:R-:W1:Y:S01]  /*2a20*/  MUFU.EX2 R23, R23 ;  /* 0x0000001700177308 */ /* 0x000e620000000800 */
[----:B---3--:R-:W-:-:S07]  /*2a30*/  FADD R21, R21, 1 ;  /* 0x3f80000015157421 */ /* 0x008fce0000000000 */
[----:B------:R-:W3:Y:S01]  /*2a40*/  MUFU.RCP R21, R21 ;  /* 0x0000001500157308 */ /* 0x000ee20000001000 */
[----:B--2---:R-:W-:Y:S01]  /*2a50*/  FMUL R4, R45, -1.4426950216293334961 ;  /* 0xbfb8aa3b2d047820 */ /* 0x004fe20000400000 */
[----:B------:R-:W-:Y:S01]  /*2a60*/  FMUL R24, R20, R18 ;  /* 0x0000001214187220 */ /* 0x000fe20000400000 */
[----:B------:R-:W-:Y:S01]  /*2a70*/  FMUL R20, R36, UR33 ;  /* 0x0000002124147c20 */ /* 0x000fe20008400000 */
[----:B------:R-:W-:Y:S01]  /*2a80*/  FMUL R36, R22, R91 ;  /* 0x0000005b16247220 */ /* 0x000fe20000400000 */
[----:B------:R-:W-:Y:S01]  /*2a90*/  FADD R22, R86, 1 ;  /* 0x3f80000056167421 */ /* 0x000fe20000000000 */
[----:B------:R-:W-:Y:S01]  /*2aa0*/  FMUL R6, R47, -1.4426950216293334961 ;  /* 0xbfb8aa3b2f067820 */ /* 0x000fe20000400000 */
[----:B------:R-:W-:Y:S01]  /*2ab0*/  FMUL R18, R37, UR33 ;  /* 0x0000002125127c20 */ /* 0x000fe20008400000 */
[----:B------:R-:W2:Y:S01]  /*2ac0*/  MUFU.EX2 R4, R4 ;  /* 0x0000000400047308 */ /* 0x000ea20000000800 */
[----:B------:R-:W-:Y:S01]  /*2ad0*/  FMUL R37, R55, R38 ;  /* 0x0000002637257220 */ /* 0x000fe20000400000 */
[----:B------:R-:W-:Y:S01]  /*2ae0*/  FMUL R5, R44, -1.4426950216293334961 ;  /* 0xbfb8aa3b2c057820 */ /* 0x000fe20000400000 */
[----:B------:R-:W-:Y:S01]  /*2af0*/  FMUL R7, R46, -1.4426950216293334961 ;  /* 0xbfb8aa3b2e077820 */ /* 0x000fe20000400000 */
[----:B------:R-:W-:Y:S01]  /*2b00*/  FMUL R91, R20, -1.4426950216293334961 ;  /* 0xbfb8aa3b145b7820 */ /* 0x000fe20000400000 */
[----:B-1----:R-:W-:Y:S01]  /*2b10*/  FADD R23, R23, 1 ;  /* 0x3f80000017177421 */ /* 0x002fe20000000000 */
[----:B------:R-:W-:Y:S01]  /*2b20*/  FMUL R81, R18, -1.4426950216293334961 ;  /* 0xbfb8aa3b12517820 */ /* 0x000fe20000400000 */
[----:B------:R-:W-:Y:S01]  /*2b30*/  FMUL R37, R82, R37 ;  /* 0x0000002552257220 */ /* 0x000fe20000400000 */
[----:B------:R-:W1:Y:S01]  /*2b40*/  MUFU.RCP R22, R22 ;  /* 0x0000001600167308 */ /* 0x000e620000001000 */
[----:B---3--:R-:W-:Y:S01]  /*2b50*/  FMUL R21, R15, R21 ;  /* 0x000000150f157220 */ /* 0x008fe20000400000 */
[----:B------:R-:W-:-:S06]  /*2b60*/  FMUL R82, R41, -1.4426950216293334961 ;  /* 0xbfb8aa3b29527820 */ /* 0x000fcc0000400000 */
[----:B------:R-:W3:Y:S01]  /*2b70*/  MUFU.EX2 R6, R6 ;  /* 0x0000000600067308 */ /* 0x000ee20000000800 */
[----:B--2---:R-:W-:-:S07]  /*2b80*/  FADD R4, R4, 1 ;  /* 0x3f80000004047421 */ /* 0x004fce0000000000 */
[----:B------:R-:W2:Y:S01]  /*2b90*/  MUFU.RCP R86, R84 ;  /* 0x0000005400567308 */ /* 0x000ea20000001000 */
[----:B-1----:R-:W-:-:S04]  /*2ba0*/  FMUL R22, R56, R22 ;  /* 0x0000001638167220 */ /* 0x002fc80000400000 */
[----:B------:R-:W-:Y:S01]  /*2bb0*/  FMUL R38, R83, R22 ;  /* 0x0000001653267220 */ /* 0x000fe20000400000 */
[----:B------:R-:W-:Y:S01]  /*2bc0*/  FMUL R83, R42, UR33 ;  /* 0x000000212a537c20 */ /* 0x000fe20008400000 */
[----:B------:R-:W-:Y:S01]  /*2bd0*/  FMUL R22, R40, UR33 ;  /* 0x0000002128167c20 */ /* 0x000fe20008400000 */
[----:B------:R-:W1:Y:S01]  /*2be0*/  MUFU.RCP R84, R4 ;  /* 0x0000000400547308 */ /* 0x000e620000001000 */
[----:B---3--:R-:W-:-:S07]  /*2bf0*/  FADD R6, R6, 1 ;  /* 0x3f80000006067421 */ /* 0x008fce0000000000 */
[----:B------:R-:W3:Y:S01]  /*2c00*/  MUFU.EX2 R5, R5 ;  /* 0x0000000500057308 */ /* 0x000ee20000000800 */
[----:B--2---:R-:W-:-:S04]  /*2c10*/  FMUL R86, R57, R86 ;  /* 0x0000005639567220 */ /* 0x004fc80000400000 */
[----:B------:R-:W-:Y:S01]  /*2c20*/  FMUL R25, R25, R86 ;  /* 0x0000005619197220 */ /* 0x000fe20000400000 */
[----:B------:R-:W-:Y:S02]  /*2c30*/  FMUL R86, R58, UR33 ;  /* 0x000000213a567c20 */ /* 0x000fe40008400000 */
[----:B------:R-:W2:Y:S01]  /*2c40*/  MUFU.EX2 R7, R7 ;  /* 0x0000000700077308 */ /* 0x000ea20000000800 */
[----:B-1----:R-:W-:Y:S01]  /*2c50*/  FMUL R42, R45, R84 ;  /* 0x000000542d2a7220 */ /* 0x002fe20000400000 */
[----:B------:R-:W-:Y:S01]  /*2c60*/  FMUL R84, R59, UR33 ;  /* 0x000000213b547c20 */ /* 0x000fe20008400000 */
[----:B------:R-:W-:Y:S02]  /*2c70*/  FMUL R4, R22, -1.4426950216293334961 ;  /* 0xbfb8aa3b16047820 */ /* 0x000fe40000400000 */
[----:B------:R-:W-:Y:S01]  /*2c80*/  FMUL R42, R13, R42 ;  /* 0x0000002a0d2a7220 */ /* 0x000fe20000400000 */
[----:B------:R-:W-:Y:S02]  /*2c90*/  FMUL R13, R86, -1.4426950216293334961 ;  /* 0xbfb8aa3b560d7820 */ /* 0x000fe40000400000 */
[----:B------:R-:W1:Y:S01]  /*2ca0*/  MUFU.RCP R59, R6 ;  /* 0x00000006003b7308 */ /* 0x000e620000001000 */
[----:B---3--:R-:W-:-:S07]  /*2cb0*/  FADD R5, R5, 1 ;  /* 0x3f80000005057421 */ /* 0x008fce0000000000 */
[----:B------:R-:W-:Y:S01]  /*2cc0*/  MUFU.EX2 R91, R91 ;  /* 0x0000005b005b7308 */ /* 0x000fe20000000800 */
[----:B--2---:R-:W-:Y:S01]  /*2cd0*/  FADD R40, R7, 1 ;  /* 0x3f80000007287421 */ /* 0x004fe20000000000 */
[----:B------:R-:W-:-:S06]  /*2ce0*/  FMUL R7, R43, UR33 ;  /* 0x000000212b077c20 */ /* 0x000fcc0008400000 */
[----:B------:R-:W2:Y:S01]  /*2cf0*/  MUFU.RCP R5, R5 ;  /* 0x0000000500057308 */ /* 0x000ea20000001000 */
[----:B-1----:R-:W-:Y:S01]  /*2d00*/  FMUL R58, R47, R59 ;  /* 0x0000003b2f3a7220 */ /* 0x002fe20000400000 */
[----:B------:R-:W-:-:S03]  /*2d10*/  FMUL R6, R84, -1.4426950216293334961 ;  /* 0xbfb8aa3b54067820 */ /* 0x000fc60000400000 */
[----:B------:R-:W-:Y:S01]  /*2d20*/  FMUL R58, R79, R58 ;  /* 0x0000003a4f3a7220 */ /* 0x000fe20000400000 */
[----:B------:R-:W-:Y:S02]  /*2d30*/  FADD R79, R90, 1 ;  /* 0x3f8000005a4f7421 */ /* 0x000fe40000000000 */
[----:B------:R-:W1:Y:S08]  /*2d40*/  MUFU.RCP R59, R88 ;  /* 0x00000058003b7308 */ /* 0x000e700000001000 */
[----:B------:R3:W4:Y:S01]  /*2d50*/  MUFU.RCP R88, R87 ;  /* 0x0000005700587308 */ /* 0x0007220000001000 */
[----:B--2---:R-:W-:-:S07]  /*2d60*/  FMUL R5, R44, R5 ;  /* 0x000000052c057220 */ /* 0x004fce0000400000 */
[----:B------:R-:W2:Y:S01]  /*2d70*/  MUFU.RCP R79, R79 ;  /* 0x0000004f004f7308 */ /* 0x000ea20000001000 */
[----:B-1----:R-:W-:-:S04]  /*2d80*/  FMUL R59, R48, R59 ;  /* 0x0000003b303b7220 */ /* 0x002fc80000400000 */
[----:B------:R-:W-:-:S03]  /*2d90*/  FMUL R59, R16, R59 ;  /* 0x0000003b103b7220 */ /* 0x000fc60000400000 */
[----:B------:R-:W-:Y:S01]  /*2da0*/  MUFU.RCP R23, R23 ;  /* 0x0000001700177308 */ /* 0x000fe20000001000 */
[----:B---3--:R-:W-:Y:S01]  /*2db0*/  FMUL R87, R60, UR33 ;  /* 0x000000213c577c20 */ /* 0x008fe20008400000 */
[----:B----4-:R-:W-:-:S03]  /*2dc0*/  FMUL R60, R49, R88 ;  /* 0x00000058313c7220 */ /* 0x010fc60000400000 */
[----:B------:R-:W-:Y:S01]  /*2dd0*/  FMUL R16, R87, -1.4426950216293334961 ;  /* 0xbfb8aa3b57107820 */ /* 0x000fe20000400000 */
[----:B------:R-:W-:Y:S01]  /*2de0*/  FMUL R60, R17, R60 ;  /* 0x0000003c113c7220 */ /* 0x000fe20000400000 */
[----:B------:R-:W-:Y:S01]  /*2df0*/  FMUL R17, R63, UR33 ;  /* 0x000000213f117c20 */ /* 0x000fe20008400000 */
[----:B------:R-:W1:Y:S01]  /*2e00*/  MUFU.RCP R88, R89 ;  /* 0x0000005900587308 */ /* 0x000e620000001000 */
[----:B--2---:R-:W-:-:S04]  /*2e10*/  FMUL R79, R50, R79 ;  /* 0x0000004f324f7220 */ /* 0x004fc80000400000 */
[----:B------:R-:W-:Y:S01]  /*2e20*/  FMUL R79, R80, R79 ;  /* 0x0000004f504f7220 */ /* 0x000fe20000400000 */
[----:B------:R-:W-:Y:S02]  /*2e30*/  FADD R80, R91, 1 ;  /* 0x3f8000005b507421 */ /* 0x000fe40000000000 */
[----:B------:R2:W3:Y:S08]  /*2e40*/  MUFU.RCP R43, R40 ;  /* 0x00000028002b7308 */ /* 0x0004f00000001000 */
[----:B------:R-:W4:Y:S01]  /*2e50*/  MUFU.EX2 R4, R4 ;  /* 0x0000000400047308 */ /* 0x000f220000000800 */
[----:B-1----:R-:W-:Y:S01]  /*2e60*/  FMUL R63, R51, R88 ;  /* 0x00000058333f7220 */ /* 0x002fe20000400000 */
[----:B------:R-:W-:-:S03]  /*2e70*/  FMUL R88, R17, -1.4426950216293334961 ;  /* 0xbfb8aa3b11587820 */ /* 0x000fc60000400000 */
[----:B------:R-:W-:Y:S01]  /*2e80*/  FMUL R63, R19, R63 ;  /* 0x0000003f133f7220 */ /* 0x000fe20000400000 */
[----:B------:R-:W-:Y:S01]  /*2e90*/  FMUL R19, R62, UR33 ;  /* 0x000000213e137c20 */ /* 0x000fe20008400000 */
[----:B------:R-:W-:Y:S01]  /*2ea0*/  FMUL R62, R76, R21 ;  /* 0x000000154c3e7220 */ /* 0x000fe20000400000 */
[----:B------:R-:W1:Y:S01]  /*2eb0*/  MUFU.RCP R80, R80 ;  /* 0x0000005000507308 */ /* 0x000e620000001000 */
[----:B--2---:R-:W-:Y:S01]  /*2ec0*/  FMUL R40, R12, R5 ;  /* 0x000000050c287220 */ /* 0x004fe20000400000 */
[----:B------:R-:W-:Y:S01]  /*2ed0*/  FMUL R12, R83, -1.4426950216293334961 ;  /* 0xbfb8aa3b530c7820 */ /* 0x000fe20000400000 */
[----:B------:R-:W-:Y:S01]  /*2ee0*/  FMUL R5, R7, -1.4426950216293334961 ;  /* 0xbfb8aa3b07057820 */ /* 0x000fe20000400000 */
[----:B------:R-:W-:Y:S01]  /*2ef0*/  FMUL R21, R65, UR33 ;  /* 0x0000002141157c20 */ /* 0x000fe20008400000 */
[----:B------:R-:W-:Y:S01]  /*2f00*/  FMUL R65, R39, R23 ;  /* 0x0000001727417220 */ /* 0x000fe20000400000 */
[----:B---3--:R-:W-:Y:S01]  /*2f10*/  FMUL R43, R46, R43 ;  /* 0x0000002b2e2b7220 */ /* 0x008fe20000400000 */
[----:B------:R-:W-:Y:S01]  /*2f20*/  FMUL R23, R64, UR33 ;  /* 0x0000002140177c20 */ /* 0x000fe20008400000 */
[----:B------:R-:W-:Y:S01]  /*2f30*/  MUFU.EX2 R13, R13 ;  /* 0x0000000d000d7308 */ /* 0x000fe20000000800 */
[----:B----4-:R-:W-:Y:S01]  /*2f40*/  FADD R4, R4, 1 ;  /* 0x3f80000004047421 */ /* 0x010fe20000000000 */
[----:B------:R-:W-:Y:S01]  /*2f50*/  FMUL R64, R75, R65 ;  /* 0x000000414b407220 */ /* 0x000fe20000400000 */
[----:B------:R-:W-:Y:S01]  /*2f60*/  FMUL R43, R14, R43 ;  /* 0x0000002b0e2b7220 */ /* 0x000fe20000400000 */
[----:B------:R-:W-:Y:S01]  /*2f70*/  FMUL R93, R19, -1.4426950216293334961 ;  /* 0xbfb8aa3b135d7820 */ /* 0x000fe20000400000 */
[----:B------:R-:W-:Y:S01]  /*2f80*/  FMUL R75, R67, UR33 ;  /* 0x00000021434b7c20 */ /* 0x000fe20008400000 */
[----:B------:R-:W-:Y:S01]  /*2f90*/  FMUL R14, R61, -1.4426950216293334961 ;  /* 0xbfb8aa3b3d0e7820 */ /* 0x000fe20000400000 */
[----:B------:R-:W-:Y:S01]  /*2fa0*/  FMUL R90, R21, -1.4426950216293334961 ;  /* 0xbfb8aa3b155a7820 */ /* 0x000fe20000400000 */
[----:B------:R-:W2:Y:S01]  /*2fb0*/  MUFU.EX2 R81, R81 ;  /* 0x0000005100517308 */ /* 0x000ea20000000800 */
[----:B-1----:R-:W-:Y:S01]  /*2fc0*/  FMUL R65, R20, R80 ;  /* 0x0000005014417220 */ /* 0x002fe20000400000 */
[----:B------:R-:W-:Y:S01]  /*2fd0*/  FMUL R80, R66, UR33 ;  /* 0x0000002142507c20 */ /* 0x000fe20008400000 */
[----:B------:R-:W-:Y:S01]  /*2fe0*/  FMUL R92, R23, -1.4426950216293334961 ;  /* 0xbfb8aa3b175c7820 */ /* 0x000fe20000400000 */
[----:B------:R-:W-:Y:S01]  /*2ff0*/  FMUL R91, R75, -1.4426950216293334961 ;  /* 0xbfb8aa3b4b5b7820 */ /* 0x000fe20000400000 */
[----:B------:R-:W-:Y:S01]  /*3000*/  FMUL R65, R78, R65 ;  /* 0x000000414e417220 */ /* 0x000fe20000400000 */
[----:B------:R-:W-:Y:S01]  /*3010*/  FMUL R89, R80, -1.4426950216293334961 ;  /* 0xbfb8aa3b50597820 */ /* 0x000fe20000400000 */
[----:B------:R-:W-:Y:S01]  /*3020*/  F2FP.BF16.F32.PACK_AB R40, R42, R40 ;  /* 0x000000282a28723e */ /* 0x000fe200000010ff */
[----:B------:R-:W1:Y:S01]  /*3030*/  MUFU.EX2 R12, R12 ;  /* 0x0000000c000c7308 */ /* 0x000e620000000800 */
[----:B------:R-:W-:-:S07]  /*3040*/  F2FP.BF16.F32.PACK_AB R42, R60, R59 ;  /* 0x0000003b3c2a723e */ /* 0x000fce00000010ff */
[----:B------:R-:W3:Y:S01]  /*3050*/  MUFU.EX2 R5, R5 ;  /* 0x0000000500057308 */ /* 0x000ee20000000800 */
[----:B--2---:R-:W-:-:S07]  /*3060*/  FADD R66, R81, 1 ;  /* 0x3f80000051427421 */ /* 0x004fce0000000000 */
[----:B------:R2:W4:Y:S01]  /*3070*/  MUFU.RCP R67, R4 ;  /* 0x0000000400437308 */ /* 0x0005220000001000 */
[----:B-1----:R-:W-:-:S07]  /*3080*/  FADD R12, R12, 1 ;  /* 0x3f8000000c0c7421 */ /* 0x002fce0000000000 */
[----:B------:R-:W1:Y:S01]  /*3090*/  MUFU.EX2 R6, R6 ;  /* 0x0000000600067308 */ /* 0x000e620000000800 */
[----:B---3--:R-:W-:-:S07]  /*30a0*/  FADD R5, R5, 1 ;  /* 0x3f80000005057421 */ /* 0x008fce0000000000 */
[----:B------:R-:W3:Y:S01]  /*30b0*/  MUFU.EX2 R93, R93 ;  /* 0x0000005d005d7308 */ /* 0x000ee20000000800 */
[----:B--2---:R-:W-:Y:S01]  /*30c0*/  FADD R4, R13, 1 ;  /* 0x3f8000000d047421 */ /* 0x004fe20000000000 */
[----:B----4-:R-:W-:Y:S01]  /*30d0*/  FMUL R67, R22, R67 ;  /* 0x0000004316437220 */ /* 0x010fe20000400000 */
[----:B------:R-:W-:-:S03]  /*30e0*/  F2FP.BF16.F32.PACK_AB R13, R55, R54 ;  /* 0x00000036370d723e */ /* 0x000fc600000010ff */
[----:B------:R-:W-:Y:S01]  /*30f0*/  FMUL R67, R8, R67 ;  /* 0x0000004308437220 */ /* 0x000fe20000400000 */
[----:B------:R-:W-:Y:S01]  /*3100*/  F2FP.BF16.F32.PACK_AB R8, R45, R44 ;  /* 0x0000002c2d08723e */ /* 0x000fe200000010ff */
[----:B------:R-:W2:Y:S01]  /*3110*/  MUFU.EX2 R14, R14 ;  /* 0x0000000e000e7308 */ /* 0x000ea20000000800 */
[----:B-1----:R-:W-:-:S07]  /*3120*/  FADD R6, R6, 1 ;  /* 0x3f80000006067421 */ /* 0x002fce0000000000 */
[----:B------:R-:W1:Y:S01]  /*3130*/  MUFU.EX2 R16, R16 ;  /* 0x0000001000107308 */ /* 0x000e620000000800 */
[----:B---3--:R-:W-:-:S07]  /*3140*/  FADD R81, R93, 1 ;  /* 0x3f8000005d517421 */ /* 0x008fce0000000000 */
[----:B------:R-:W3:Y:S01]  /*3150*/  MUFU.EX2 R90, R90 ;  /* 0x0000005a005a7308 */ /* 0x000ee20000000800 */
[----:B--2---:R-:W-:-:S07]  /*3160*/  FADD R14, R14, 1 ;  /* 0x3f8000000e0e7421 */ /* 0x004fce0000000000 */
[----:B------:R-:W2:Y:S01]  /*3170*/  MUFU.EX2 R92, R92 ;  /* 0x0000005c005c7308 */ /* 0x000ea20000000800 */
[----:B-1----:R-:W-:-:S07]  /*3180*/  FADD R16, R16, 1 ;  /* 0x3f80000010107421 */ /* 0x002fce0000000000 */
[----:B------:R-:W1:Y:S01]  /*3190*/  MUFU.EX2 R88, R88 ;  /* 0x0000005800587308 */ /* 0x000e620000000800 */
[----:B---3--:R-:W-:-:S07]  /*31a0*/  FADD R90, R90, 1 ;  /* 0x3f8000005a5a7421 */ /* 0x008fce0000000000 */
[----:B------:R-:W3:Y:S01]  /*31b0*/  MUFU.RCP R4, R4 ;  /* 0x0000000400047308 */ /* 0x000ee20000001000 */
[----:B--2---:R-:W-:-:S07]  /*31c0*/  FADD R92, R92, 1 ;  /* 0x3f8000005c5c7421 */ /* 0x004fce0000000000 */
[----:B------:R-:W2:Y:S01]  /*31d0*/  MUFU.EX2 R82, R82 ;  /* 0x0000005200527308 */ /* 0x000ea20000000800 */
[----:B-1----:R-:W-:-:S07]  /*31e0*/  FADD R88, R88, 1 ;  /* 0x3f80000058587421 */ /* 0x002fce0000000000 */
[----:B------:R-:W1:Y:S01]  /*31f0*/  MUFU.RCP R66, R66 ;  /* 0x0000004200427308 */ /* 0x000e620000001000 */
[----:B---3--:R-:W-:-:S04]  /*3200*/  FMUL R4, R86, R4 ;  /* 0x0000000456047220 */ /* 0x008fc80000400000 */
[----:B------:R-:W-:Y:S01]  /*3210*/  FMUL R85, R85, R4 ;  /* 0x0000000455557220 */ /* 0x000fe20000400000 */
[----:B------:R-:W-:Y:S02]  /*3220*/  F2FP.BF16.F32.PACK_AB R4, R18, R20 ;  /* 0x000000141204723e */ /* 0x000fe400000010ff */
[----:B------:R-:W3:Y:S01]  /*3230*/  MUFU.EX2 R89, R89 ;  /* 0x0000005900597308 */ /* 0x000ee20000000800 */
[----:B--2---:R-:W-:-:S07]  /*3240*/  FADD R76, R82, 1 ;  /* 0x3f800000524c7421 */ /* 0x004fce0000000000 */
[----:B------:R-:W2:Y:S01]  /*3250*/  MUFU.RCP R12, R12 ;  /* 0x0000000c000c7308 */ /* 0x000ea20000001000 */
[----:B-1----:R-:W-:Y:S01]  /*3260*/  FMUL R66, R18, R66 ;  /* 0x0000004212427220 */ /* 0x002fe20000400000 */
[----:B------:R-:W-:-:S03]  /*3270*/  F2FP.BF16.F32.PACK_AB R18, R21, R23 ;  /* 0x000000171512723e */ /* 0x000fc600000010ff */
[----:B------:R-:W-:-:S03]  /*3280*/  FMUL R66, R77, R66 ;  /* 0x000000424d427220 */ /* 0x000fc60000400000 */
[----:B------:R-:W1:Y:S01]  /*3290*/  MUFU.EX2 R91, R91 ;  /* 0x0000005b005b7308 */ /* 0x000e620000000800 */
[----:B---3--:R-:W-:-:S07]  /*32a0*/  FADD R89, R89, 1 ;  /* 0x3f80000059597421 */ /* 0x008fce0000000000 */
[----:B------:R-:W3:Y:S01]  /*32b0*/  MUFU.RCP R5, R5 ;  /* 0x0000000500057308 */ /* 0x000ee20000001000 */
[----:B--2---:R-:W-:-:S04]  /*32c0*/  FMUL R12, R83, R12 ;  /* 0x0000000c530c7220 */ /* 0x004fc80000400000 */
[----:B------:R-:W-:Y:S01]  /*32d0*/  FMUL R77, R10, R12 ;  /* 0x0000000c0a4d7220 */ /* 0x000fe20000400000 */
[----:B------:R-:W-:Y:S02]  /*32e0*/  F2FP.BF16.F32.PACK_AB R12, R53, R52 ;  /* 0x00000034350c723e */ /* 0x000fe400000010ff */
[----:B------:R-:W2:Y:S01]  /*32f0*/  MUFU.RCP R6, R6 ;  /* 0x0000000600067308 */ /* 0x000ea20000001000 */
[----:B-1----:R-:W-:Y:S01]  /*3300*/  FADD R91, R91, 1 ;  /* 0x3f8000005b5b7421 */ /* 0x002fe20000000000 */
[----:B------:R-:W-:-:S06]  /*3310*/  F2FP.BF16.F32.PACK_AB R10, R49, R48 ;  /* 0x00000030310a723e */ /* 0x000fcc00000010ff */
[----:B------:R-:W1:Y:S01]  /*3320*/  MUFU.RCP R82, R14 ;  /* 0x0000000e00527308 */ /* 0x000e620000001000 */
[C---:B---3--:R-:W-:Y:S01]  /*3330*/  FMUL R5, R7.reuse, R5 ;  /* 0x0000000507057220 */ /* 0x048fe20000400000 */
[----:B------:R-:W-:-:S03]  /*3340*/  F2FP.BF16.F32.PACK_AB R7, R7, R83 ;  /* 0x000000530707723e */ /* 0x000fc600000010ff */
[----:B------:R-:W-:Y:S01]  /*3350*/  FMUL R78, R11, R5 ;  /* 0x000000050b4e7220 */ /* 0x000fe20000400000 */
[----:B------:R-:W-:Y:S02]  /*3360*/  F2FP.BF16.F32.PACK_AB R5, R39, R15 ;  /* 0x0000000f2705723e */ /* 0x000fe400000010ff */
[----:B------:R-:W3:Y:S01]  /*3370*/  MUFU.RCP R81, R81 ;  /* 0x0000005100517308 */ /* 0x000ee20000001000 */
[C---:B--2---:R-:W-:Y:S01]  /*3380*/  FMUL R6, R84.reuse, R6 ;  /* 0x0000000654067220 */ /* 0x044fe20000400000 */
[----:B------:R-:W-:Y:S02]  /*3390*/  F2FP.BF16.F32.PACK_AB R11, R51, R50 ;  /* 0x00000032330b723e */ /* 0x000fe400000010ff */
[----:B------:R-:W-:Y:S01]  /*33a0*/  F2FP.BF16.F32.PACK_AB R15, R84, R86 ;  /* 0x00000056540f723e */ /* 0x000fe200000010ff */
[----:B------:R-:W-:Y:S01]  /*33b0*/  FMUL R27, R27, R6 ;  /* 0x000000061b1b7220 */ /* 0x000fe20000400000 */
[----:B------:R-:W-:Y:S02]  /*33c0*/  F2FP.BF16.F32.PACK_AB R6, R41, R22 ;  /* 0x000000162906723e */ /* 0x000fe400000010ff */
[----:B------:R-:W2:Y:S01]  /*33d0*/  MUFU.RCP R16, R16 ;  /* 0x0000001000107308 */ /* 0x000ea20000001000 */
[----:B-1----:R-:W-:Y:S01]  /*33e0*/  FMUL R39, R61, R82 ;  /* 0x000000523d277220 */ /* 0x002fe20000400000 */
[----:B------:R-:W-:-:S02]  /*33f0*/  F2FP.BF16.F32.PACK_AB R22, R33, R32 ;  /* 0x000000202116723e */ /* 0x000fc400000010ff */
[----:B------:R-:W-:Y:S01]  /*3400*/  F2FP.BF16.F32.PACK_AB R14, R57, R56 ;  /* 0x00000038390e723e */ /* 0x000fe200000010ff */
[----:B------:R-:W-:-:S03]  /*3410*/  FMUL R39, R29, R39 ;  /* 0x000000271d277220 */ /* 0x000fc60000400000 */
[----:B------:R-:W1:Y:S01]  /*3420*/  MUFU.RCP R92, R92 ;  /* 0x0000005c005c7308 */ /* 0x000e620000001000 */
[----:B---3--:R-:W-:-:S07]  /*3430*/  FMUL R81, R19, R81 ;  /* 0x0000005113517220 */ /* 0x008fce0000400000 */
[----:B------:R-:W3:Y:S01]  /*3440*/  MUFU.RCP R90, R90 ;  /* 0x0000005a005a7308 */ /* 0x000ee20000001000 */
[----:B--2---:R-:W-:Y:S01]  /*3450*/  FMUL R44, R87, R16 ;  /* 0x00000010572c7220 */ /* 0x004fe20000400000 */
[----:B------:R-:W-:-:S03]  /*3460*/  F2FP.BF16.F32.PACK_AB R16, R61, R87 ;  /* 0x000000573d10723e */ /* 0x000fc600000010ff */
[----:B------:R-:W-:-:S03]  /*3470*/  FMUL R44, R28, R44 ;  /* 0x0000002c1c2c7220 */ /* 0x000fc60000400000 */
[----:B------:R-:W2:Y:S01]  /*3480*/  MUFU.RCP R88, R88 ;  /* 0x0000005800587308 */ /* 0x000ea20000001000 */
[----:B-1----:R-:W-:-:S07]  /*3490*/  FMUL R92, R23, R92 ;  /* 0x0000005c175c7220 */ /* 0x002fce0000400000 */
[----:B------:R-:W1:Y:S01]  /*34a0*/  MUFU.RCP R20, R89 ;  /* 0x0000005900147308 */ /* 0x000e620000001000 */
[----:B---3--:R-:W-:Y:S01]  /*34b0*/  FMUL R90, R21, R90 ;  /* 0x0000005a155a7220 */ /* 0x008fe20000400000 */
[----:B------:R-:W-:-:S06]  /*34c0*/  F2FP.BF16.F32.PACK_AB R21, R31, R30 ;  /* 0x0000001e1f15723e */ /* 0x000fcc00000010ff */
[----:B------:R-:W3:Y:S01]  /*34d0*/  MUFU.RCP R76, R76 ;  /* 0x0000004c004c7308 */ /* 0x000ee20000001000 */
[C---:B--2---:R-:W-:Y:S01]  /*34e0*/  FMUL R88, R17.reuse, R88 ;  /* 0x0000005811587220 */ /* 0x044fe20000400000 */
[----:B------:R-:W-:Y:S02]  /*34f0*/  F2FP.BF16.F32.PACK_AB R17, R17, R19 ;  /* 0x000000131111723e */ /* 0x000fe400000010ff */
[----:B------:R-:W-:-:S04]  /*3500*/  F2FP.BF16.F32.PACK_AB R19, R75, R80 ;  /* 0x000000504b13723e */ /* 0x000fc800000010ff */
[----:B------:R-:W2:Y:S01]  /*3510*/  MUFU.RCP R52, R91 ;  /* 0x0000005b00347308 */ /* 0x000ea20000001000 */
[----:B-1----:R-:W-:Y:S01]  /*3520*/  FMUL R23, R80, R20 ;  /* 0x0000001450177220 */ /* 0x002fe20000400000 */
[----:B------:R-:W-:Y:S01]  /*3530*/  F2FP.BF16.F32.PACK_AB R20, R29, R28 ;  /* 0x0000001c1d14723e */ /* 0x000fe200000010ff */
[----:B------:R-:W-:Y:S01]  /*3540*/  FMUL R29, R30, R81 ;  /* 0x000000511e1d7220 */ /* 0x000fe20000400000 */
[----:B------:R-:W-:Y:S01]  /*3550*/  FMUL R30, R33, R90 ;  /* 0x0000005a211e7220 */ /* 0x000fe20000400000 */
[----:B------:R-:W-:Y:S01]  /*3560*/  FMUL R28, R31, R88 ;  /* 0x000000581f1c7220 */ /* 0x000fe20000400000 */
[----:B------:R-:W-:Y:S01]  /*3570*/  FMUL R33, R34, R23 ;  /* 0x0000001722217220 */ /* 0x000fe20000400000 */
[----:B------:R-:W-:Y:S01]  /*3580*/  FMUL R31, R32, R92 ;  /* 0x0000005c201f7220 */ /* 0x000fe20000400000 */
[----:B------:R-:W-:Y:S01]  /*3590*/  F2FP.BF16.F32.PACK_AB R23, R35, R34 ;  /* 0x000000222317723e */ /* 0x000fe200000010ff */
[----:B---3--:R-:W-:Y:S01]  /*35a0*/  FMUL R76, R41, R76 ;  /* 0x0000004c294c7220 */ /* 0x008fe20000400000 */
[----:B------:R-:W-:-:S03]  /*35b0*/  MOV R41, UR8 ;  /* 0x0000000800297c02 */ /* 0x000fc60008000f00 */
[----:B------:R-:W-:Y:S01]  /*35c0*/  FMUL R76, R9, R76 ;  /* 0x0000004c094c7220 */ /* 0x000fe20000400000 */
[----:B------:R-:W-:Y:S01]  /*35d0*/  LEA R45, R41, R2, 0xd ;  /* 0x00000002292d7211 */ /* 0x000fe200078e68ff */
[----:B------:R-:W-:Y:S01]  /*35e0*/  STS.128 [R74], R20 ;  /* 0x000000144a007388 */ /* 0x000fe20000000c00 */
[----:B------:R-:W-:Y:S01]  /*35f0*/  F2FP.BF16.F32.PACK_AB R9, R47, R46 ;  /* 0x0000002e2f09723e */ /* 0x000fe200000010ff */
[----:B--2---:R-:W-:Y:S01]  /*3600*/  FMUL R52, R75, R52 ;  /* 0x000000344b347220 */ /* 0x004fe20000400000 */
[----:B------:R-:W-:Y:S01]  /*3610*/  LEA R34, R41, R68, 0xd ;  /* 0x0000004429227211 */ /* 0x000fe200078e68ff */
[----:B------:R1:W-:Y:S02]  /*3620*/  STS.128 [R45], R4 ;  /* 0x000000042d007388 */ /* 0x0003e40000000c00 */
[----:B------:R-:W-:Y:S01]  /*3630*/  FMUL R32, R35, R52 ;  /* 0x0000003423207220 */ /* 0x000fe20000400000 */
[C---:B------:R-:W-:Y:S02]  /*3640*/  LEA R35, R41.reuse, R3, 0xd ;  /* 0x0000000329237211 */ /* 0x040fe400078e68ff */
[----:B------:R-:W-:-:S03]  /*3650*/  LEA R41, R41, R69, 0xd ;  /* 0x0000004529297211 */ /* 0x000fc600078e68ff */
[----:B------:R2:W-:Y:S04]  /*3660*/  STS.128 [R35], R8 ;  /* 0x0000000823007388 */ /* 0x0005e80000000c00 */
[----:B------:R-:W-:Y:S04]  /*3670*/  STS.128 [R34], R12 ;  /* 0x0000000c22007388 */ /* 0x000fe80000000c00 */
[----:B------:R3:W-:Y:S01]  /*3680*/  STS.128 [R41], R16 ;  /* 0x0000001029007388 */ /* 0x0007e20000000c00 */
[----:B-1----:R-:W-:Y:S02]  /*3690*/  F2FP.BF16.F32.PACK_AB R4, R26, R24 ;  /* 0x000000181a04723e */ /* 0x002fe400000010ff */
[----:B------:R-:W-:-:S02]  /*36a0*/  F2FP.BF16.F32.PACK_AB R5, R37, R36 ;  /* 0x000000242505723e */ /* 0x000fc400000010ff */
[----:B------:R-:W-:Y:S02]  /*36b0*/  F2FP.BF16.F32.PACK_AB R6, R25, R38 ;  /* 0x000000261906723e */ /* 0x000fe400000010ff */
[----:B------:R-:W-:Y:S02]  /*36c0*/  F2FP.BF16.F32.PACK_AB R7, R27, R85 ;  /* 0x000000551b07723e */ /* 0x000fe400000010ff */
[----:B--2---:R-:W-:Y:S02]  /*36d0*/  F2FP.BF16.F32.PACK_AB R9, R64, R62 ;  /* 0x0000003e4009723e */ /* 0x004fe400000010ff */
[----:B------:R-:W-:Y:S02]  /*36e0*/  F2FP.BF16.F32.PACK_AB R8, R66, R65 ;  /* 0x000000414208723e */ /* 0x000fe400000010ff */
[----:B------:R-:W-:Y:S02]  /*36f0*/  F2FP.BF16.F32.PACK_AB R10, R76, R67 ;  /* 0x000000434c0a723e */ /* 0x000fe400000010ff */
[----:B------:R-:W-:-:S02]  /*3700*/  F2FP.BF16.F32.PACK_AB R11, R78, R77 ;  /* 0x0000004d4e0b723e */ /* 0x000fc400000010ff */
[----:B---3--:R-:W-:Y:S02]  /*3710*/  MOV R16, UR4 ;  /* 0x0000000400107c02 */ /* 0x008fe40008000f00 */
[----:B------:R-:W-:Y:S02]  /*3720*/  F2FP.BF16.F32.PACK_AB R41, R58, R43 ;  /* 0x0000002b3a29723e */ /* 0x000fe400000010ff */
[C---:B------:R-:W-:Y:S02]  /*3730*/  LEA R18, R16.reuse, R70, 0xd ;  /* 0x0000004610127211 */ /* 0x040fe400078e68ff */
[----:B------:R-:W-:Y:S02]  /*3740*/  F2FP.BF16.F32.PACK_AB R43, R63, R79 ;  /* 0x0000004f3f2b723e */ /* 0x000fe400000010ff */
[C---:B------:R-:W-:Y:S01]  /*3750*/  LEA R17, R16.reuse, R71, 0xd ;  /* 0x0000004710117211 */ /* 0x040fe200078e68ff */
[----:B------:R1:W-:Y:S01]  /*3760*/  STS.128 [R18], R8 ;  /* 0x0000000812007388 */ /* 0x0003e20000000c00 */
[----:B------:R-:W-:-:S02]  /*3770*/  LEA R19, R16, R72, 0xd ;  /* 0x0000004810137211 */ /* 0x000fc400078e68ff */
[----:B------:R-:W-:Y:S01]  /*3780*/  F2FP.BF16.F32.PACK_AB R12, R39, R44 ;  /* 0x0000002c270c723e */ /* 0x000fe200000010ff */
[----:B------:R1:W-:Y:S01]  /*3790*/  STS.128 [R17], R40 ;  /* 0x0000002811007388 */ /* 0x0003e20000000c00 */
[----:B------:R-:W-:Y:S02]  /*37a0*/  F2FP.BF16.F32.PACK_AB R13, R28, R29 ;  /* 0x0000001d1c0d723e */ /* 0x000fe400000010ff */
[----:B------:R-:W-:Y:S01]  /*37b0*/  F2FP.BF16.F32.PACK_AB R14, R30, R31 ;  /* 0x0000001f1e0e723e */ /* 0x000fe200000010ff */
[----:B------:R1:W-:Y:S01]  /*37c0*/  STS.128 [R19], R4 ;  /* 0x0000000413007388 */ /* 0x0003e20000000c00 */
[----:B------:R-:W-:Y:S02]  /*37d0*/  F2FP.BF16.F32.PACK_AB R15, R32, R33 ;  /* 0x00000021200f723e */ /* 0x000fe400000010ff */
[----:B------:R-:W-:-:S05]  /*37e0*/  LEA R16, R16, R73, 0xd ;  /* 0x0000004910107211 */ /* 0x000fca00078e68ff */
[----:B------:R1:W-:Y:S01]  /*37f0*/  STS.128 [R16], R12 ;  /* 0x0000000c10007388 */ /* 0x0003e20000000c00 */
[----:B------:R2:W-:Y:S06]  /*3800*/  MEMBAR.ALL.CTA ;  /* 0x0000000000007992 */ /* 0x0005ec0000008000 */
[----:B--2---:R-:W2:Y:S02]  /*3810*/  FENCE.VIEW.ASYNC.S ;  /* 0x00000000000073c6 */ /* 0x004ea40000000000 */
[----:B--2---:R-:W-:Y:S06]  /*3820*/  BAR.SYNC.DEFER_BLOCKING 0x1, 0x80 ;  /* 0x0042000000007b1d */ /* 0x004fec0000010000 */
[----:B------:R-:W-:Y:S05]  /*3830*/  BRA.U UP0, `(.L_x_37) ;  /* 0x0000000100447547 */ /* 0x000fea000b800000 */
[----:B------:R-:W-:Y:S02]  /*3840*/  USHF.L.U32 UR12, UR12, 0xc, URZ ;  /* 0x0000000c0c0c7899 */ /* 0x000fe400080006ff */
[----:B------:R-:W-:Y:S02]  /*3850*/  USHF.L.U32 UR8, UR8, 0xc, URZ ;  /* 0x0000000c08087899 */ /* 0x000fe400080006ff */
[----:B------:R-:W-:Y:S02]  /*3860*/  USHF.L.U32 UR4, UR4, 0xc, URZ ;  /* 0x0000000c04047899 */ /* 0x000fe400080006ff */
[----:B------:R-:W-:Y:S02]  /*3870*/  UIADD3 UR12, UPT, UPT, UR12, UR12, URZ ;  /* 0x0000000c0c0c7290 */ /* 0x000fe4000fffe0ff */
[----:B------:R-:W-:Y:S02]  /*3880*/  UIADD3 UR8, UPT, UPT, UR8, UR8, URZ ;  /* 0x0000000808087290 */ /* 0x000fe4000fffe0ff */
[----:B------:R-:W-:-:S02]  /*3890*/  UIADD3 UR4, UPT, UPT, UR32, UR4, UR4 ;  /* 0x0000000420047290 */ /* 0x000fc4000fffe004 */
[----:B------:R-:W-:Y:S02]  /*38a0*/  UIADD3 UR12, UPT, UPT, UR12, 0x400, UR32 ;  /* 0x000004000c0c7890 */ /* 0x000fe4000fffe020 */
[----:B------:R-:W-:Y:S02]  /*38b0*/  UIADD3 UR9, UPT, UPT, UR13, 0x20, URZ ;  /* 0x000000200d097890 */ /* 0x000fe4000fffe0ff */
[----:B------:R-:W-:Y:S02]  /*38c0*/  UIADD3 UR8, UPT, UPT, UR8, 0x400, UR32 ;  /* 0x0000040008087890 */ /* 0x000fe4000fffe020 */
[----:B------:R-:W-:Y:S01]  /*38d0*/  UIADD3 UR4, UPT, UPT, UR4, 0x8400, URZ ;  /* 0x0000840004047890 */ /* 0x000fe2000fffe0ff */
[----:B------:R-:W-:Y:S01]  /*38e0*/  UMOV UR10, UR14 ;  /* 0x0000000e000a7c82 */ /* 0x000fe20008000000 */
[----:B------:R-:W-:Y:S01]  /*38f0*/  UMOV UR6, UR14 ;  /* 0x0000000e00067c82 */ /* 0x000fe20008000000 */
[----:B------:R2:W-:Y:S04]  /*3900*/  UTMASTG.2D [UR12], [UR40], desc[URZ] ;  /* 0x0000ff0c280073b5 */ /* 0x0005e80008009000 */
[----:B------:R2:W-:Y:S02]  /*3910*/  UTMASTG.2D [UR8], [UR40], desc[URZ] ;  /* 0x0000ff08280073b5 */ /* 0x0005e40008009000 */
[----:B------:R2:W-:Y:S01]  /*3920*/  UTMASTG.2D [UR4], [UR38], desc[URZ] ;  /* 0x0000ff04260073b5 */ /* 0x0005e20008009000 */
[----:B------:R0:W-:Y:S01]  /*3930*/  UTMACMDFLUSH ;  /* 0x00000000000079b7 */ /* 0x0001e20000000000 */
[----:B--2---:R-:W-:-:S04]  /*3940*/  DEPBAR.LE SB0, 0x3 ;  /* 0x000080c00000791a */ /* 0x004fc80000000000 */
.L_x_37:
[----:B------:R-:W-:Y:S01]  /*3950*/  BAR.SYNC.DEFER_BLOCKING 0x1, 0x80 ;  /* 0x0042000000007b1d */ /* 0x000fe20000010000 */
[----:B------:R-:W-:Y:S02]  /*3960*/  UIADD3 UR6, UPT, UPT, UR35, -0x1, URZ ;  /* 0xffffffff23067890 */ /* 0x000fe4000fffe0ff */
[----:B------:R-:W-:Y:S02]  /*3970*/  UIADD3 UR4, UPT, UPT, UR35, 0x2, URZ ;  /* 0x0000000223047890 */ /* 0x000fe4000fffe0ff */
[----:B------:R-:W-:Y:S02]  /*3980*/  UISETP.GE.U32.AND UP0, UPT, UR6, 0x6, UPT ;  /* 0x000000060600788c */ /* 0x000fe4000bf06070 */
[----:B------:R-:W-:Y:S02]  /*3990*/  UIADD3 UR37, UPT, UPT, UR37, 0x40, URZ ;  /* 0x0000004025257890 */ /* 0x000fe4000fffe0ff */
[----:B------:R-:W-:Y:S02]  /*39a0*/  UIADD3 UR36, UPT, UPT, UR36, 0x1, URZ ;  /* 0x0000000124247890 */ /* 0x000fe4000fffe0ff */
[----:B------:R-:W-:-:S02]  /*39b0*/  UIADD3 UR34, UPT, UPT, UR34, 0x2, URZ ;  /* 0x0000000222227890 */ /* 0x000fc4000fffe0ff */
[----:B------:R-:W-:Y:S02]  /*39c0*/  UIADD3 UR5, UPT, UPT, UR5, 0x20, URZ ;  /* 0x0000002005057890 */ /* 0x000fe4000fffe0ff */
[----:B------:R-:W-:Y:S01]  /*39d0*/  UIADD3 UR13, UPT, UPT, UR13, 0x40, URZ ;  /* 0x000000400d0d7890 */ /* 0x000fe2000fffe0ff */
[----:B------:R-:W-:Y:S01]  /*39e0*/  UMOV UR35, UR4 ;  /* 0x0000000400237c82 */ /* 0x000fe20008000000 */
[----:B------:R-:W-:Y:S10]  /*39f0*/  BRA.U !UP0, `(.L_x_38) ;  /* 0xffffffe908187547 */ /* 0x000ff4000b83ffff */
[----:B------:R-:W-:Y:S01]  /*3a00*/  NOP ;  /* 0x0000000000007918 */ /* 0x000fe20000000000 */
[----:B------:R-:W2:Y:S01]  /*3a10*/  LDCU.64 UR4, c[0x0][0x5c0] ;  /* 0x0000b800ff0477ac */ /* 0x000ea20008000a00 */
[----:B------:R-:W-:Y:S01]  /*3a20*/  ULEA.HI.SX32 UR28, UR27, UR28, 0x1e ;  /* 0x0000001c1b1c7291 */ /* 0x000fe2000f8ff2ff */
[----:B------:R-:W-:Y:S01]  /*3a30*/  ELECT P0, URZ, PT ;  /* 0x0000000000ff782f */ /* 0x000fe20003800000 */
[----:B------:R-:W-:Y:S02]  /*3a40*/  UIADD3 UR24, UPT, UPT, UR24, 0x1, URZ ;  /* 0x0000000118187890 */ /* 0x000fe4000fffe0ff */
[----:B------:R-:W-:Y:S02]  /*3a50*/  UIADD3 UR25, UPT, UPT, UR25, 0x1, URZ ;  /* 0x0000000119197890 */ /* 0x000fe4000fffe0ff */
[----:B------:R-:W-:-:S04]  /*3a60*/  UISETP.NE.AND UP0, UPT, UR24, 0x2, UPT ;  /* 0x000000021800788c */ /* 0x000fc8000bf05270 */
[----:B------:R-:W-:Y:S02]  /*3a70*/  USEL UR24, UR24, URZ, UP0 ;  /* 0x000000ff18187287 */ /* 0x000fe40008000000 */
[----:B--2---:R-:W-:Y:S02]  /*3a80*/  UIMAD.WIDE.U32 UR8, UR28, UR5, URZ ;  /* 0x000000051c0872a5 */ /* 0x004fe4000f8e00ff */
[----:B-1----:R-:W-:Y:S01]  /*3a90*/  @P0 IMAD.MOV.U32 R4, RZ, RZ, 0x1 ;  /* 0x00000001ff040424 */ /* 0x002fe200078e00ff */
[----:B------:R-:W1:Y:S03]  /*3aa0*/  LDCU UR5, c[0x0][0x5d0] ;  /* 0x0000ba00ff0577ac */ /* 0x000e660008000800 */
[----:B------:R2:W-:Y:S01]  /*3ab0*/  @P0 SYNCS.ARRIVE.TRANS64.ART0 RZ, [UR23+0x40], R4 ;  /* 0x00004004ffff09a7 */ /* 0x0005e20008500017 */
        /* <DEDUP_REMOVED lines=12> */
[----:B-1----:R-:W-:-:S07]  /*3b80*/  UIMAD.WIDE.U32 UR8, UR6, UR5, URZ ;  /* 0x00000005060872a5 */ /* 0x002fce000f8e00ff */
[----:B------:R-:W-:Y:S02]  /*3b90*/  UMOV UR5, UR9 ;  /* 0x0000000900057c82 */ /* 0x000fe40008000000 */
[----:B------:R-:W-:-:S04]  /*3ba0*/  UIADD3 UR8, UPT, UPT, UR6, -UR5, URZ ;  /* 0x8000000506087290 */ /* 0x000fc8000fffe0ff */
[----:B------:R-:W-:-:S04]  /*3bb0*/  USHF.R.U32.HI UR8, URZ, UR16, UR8 ;  /* 0x00000010ff087299 */ /* 0x000fc80008011608 */
[----:B------:R-:W-:Y:S01]  /*3bc0*/  UIADD3 UR8, UPT, UPT, UR5, UR8, URZ ;  /* 0x0000000805087290 */ /* 0x000fe2000fffe0ff */
[----:B------:R-:W1:Y:S03]  /*3bd0*/  LDCU UR5, c[0x0][0x5cc] ;  /* 0x0000b980ff0577ac */ /* 0x000e660008000800 */
[----:B------:R-:W-:-:S04]  /*3be0*/  USHF.R.U32.HI UR8, URZ, UR15, UR8 ;  /* 0x0000000fff087299 */ /* 0x000fc80008011608 */
[----:B------:R-:W-:-:S04]  /*3bf0*/  UIADD3 UR8, UPT, UPT, -UR8, URZ, URZ ;  /* 0x000000ff08087290 */ /* 0x000fc8000fffe1ff */
[----:B------:R-:W-:Y:S02]  /*3c00*/  UIMAD UR4, UR4, UR8, UR6 ;  /* 0x00000008040472a4 */ /* 0x000fe4000f8e0206 */
[----:B------:R-:W-:Y:S02]  /*3c10*/  USEL UR8, URZ, 0x1, UP0 ;  /* 0x00000001ff087887 */ /* 0x000fe40008000000 */
[----:B------:R-:W-:Y:S02]  /*3c20*/  UISETP.GE.AND UP0, UPT, UR28, 0x80, UPT ;  /* 0x000000801c00788c */ /* 0x000fe4000bf06270 */
[----:B------:R-:W-:Y:S02]  /*3c30*/  UIADD3 UR6, UPT, UPT, -UR6, URZ, URZ ;  /* 0x000000ff06067290 */ /* 0x000fe4000fffe1ff */
[----:B------:R-:W-:Y:S02]  /*3c40*/  LOP3.LUT R0, R0, UR8, RZ, 0x3c, !PT ;  /* 0x0000000800007c12 */ /* 0x000fe4000f8e3cff */
[----:B-1----:R-:W-:-:S03]  /*3c50*/  UIMAD UR14, UR5, UR6, UR14 ;  /* 0x00000006050e72a4 */ /* 0x002fc6000f8e020e */
[----:B--2---:R-:W-:Y:S09]  /*3c60*/  BRA.U !UP0, `(.L_x_39) ;  /* 0xffffffe508287547 */ /* 0x004ff2000b83ffff */
.L_x_35:
[----:B------:R-:W-:-:S09]  /*3c70*/  UISETP.NE.AND UP0, UPT, UR21, URZ, UPT ;  /* 0x000000ff1500728c */ /* 0x000fd2000bf05270 */
[----:B------:R-:W-:Y:S05]  /*3c80*/  BRA.U UP0, `(.L_x_40) ;  /* 0x00000001001c7547 */ /* 0x000fea000b800000 */
[----:B------:R-:W1:Y:S01]  /*3c90*/  S2UR UR4, SR_CgaCtaId ;  /* 0x00000000000479c3 */ /* 0x000e620000008800 */
[----:B------:R-:W-:Y:S01]  /*3ca0*/  ELECT P0, URZ, PT ;  /* 0x0000000000ff782f */ /* 0x000fe20003800000 */
[----:B------:R-:W-:Y:S01]  /*3cb0*/  HFMA2 R0, -RZ, RZ, 0, 5.9604644775390625e-08 ;  /* 0x00000001ff007431 */ /* 0x000fe200000001ff */
[----:B------:R-:W-:-:S05]  /*3cc0*/  UMOV UR5, 0x40 ;  /* 0x0000004000057882 */ /* 0x000fca0000000000 */
[----:B------:R-:W-:Y:S01]  /*3cd0*/  UVIRTCOUNT.DEALLOC.SMPOOL 0x80 ;  /* 0x000000800000784c */ /* 0x000fe20000000000 */
[----:B-1----:R-:W-:-:S09]  /*3ce0*/  ULEA UR4, UR4, UR5, 0x18 ;  /* 0x0000000504047291 */ /* 0x002fd2000f8ec0ff */
[----:B------:R1:W-:Y:S03]  /*3cf0*/  @P0 STS.U8 [UR4], R0 ;  /* 0x00000000ff000988 */ /* 0x0003e60008000004 */
.L_x_40:
[----:B------:R-:W-:Y:S06]  /*3d00*/  BAR.SYNC.DEFER_BLOCKING 0x1, 0x80 ;  /* 0x0042000000007b1d */ /* 0x000fec0000010000 */
[----:B------:R-:W-:Y:S05]  /*3d10*/  BRA.U UP0, `(.L_x_41) ;  /* 0x0000000100a07547 */ /* 0x000fea000b800000 */
[----:B------:R-:W2:Y:S01]  /*3d20*/  S2UR UR4, SR_CgaCtaId ;  /* 0x00000000000479c3 */ /* 0x000ea20000008800 */
[----:B------:R-:W-:Y:S01]  /*3d30*/  NOP ;  /* 0x0000000000007918 */ /* 0x000fe20000000000 */
[----:B------:R-:W-:Y:S01]  /*3d40*/  UMOV UR5, 0x50 ;  /* 0x0000005000057882 */ /* 0x000fe20000000000 */
[----:B------:R-:W-:Y:S01]  /*3d50*/  ULOP3.LUT UR9, UR29, 0xffff, URZ, 0xc0, !UPT ;  /* 0x0000ffff1d097892 */ /* 0x000fe2000f8ec0ff */
[----:B------:R-:W-:-:S03]  /*3d60*/  UMOV UR6, 0xffff ;  /* 0x0000ffff00067882 */ /* 0x000fc60000000000 */
[----:B------:R-:W-:-:S04]  /*3d70*/  USHF.R.U32.HI UR9, URZ, 0x5, UR9 ;  /* 0x00000005ff097899 */ /* 0x000fc80008011609 */
[----:B------:R-:W-:Y:S02]  /*3d80*/  UIADD3 UR8, UPT, UPT, UR9, 0x10, URZ ;  /* 0x0000001009087890 */ /* 0x000fe4000fffe0ff */
[----:B------:R-:W-:Y:S02]  /*3d90*/  USHF.L.U32 UR6, UR6, UR9, URZ ;  /* 0x0000000906067299 */ /* 0x000fe400080006ff */
[----:B--2---:R-:W-:-:S03]  /*3da0*/  ULEA UR4, UR4, UR5, 0x18 ;  /* 0x0000000504047291 */ /* 0x004fc6000f8ec0ff */
[----:B------:R-:W-:Y:S02]  /*3db0*/  UMOV UR5, 0x1 ;  /* 0x0000000100057882 */ /* 0x000fe40000000000 */
[----:B------:R-:W-:-:S04]  /*3dc0*/  USHF.L.U32 UR8, UR5, UR8, URZ ;  /* 0x0000000805087299 */ /* 0x000fc800080006ff */
[----:B-1----:R-:W1:Y:S01]  /*3dd0*/  LDS R0, [UR4] ;  /* 0x00000004ff007984 */ /* 0x002e620008000800 */
[----:B------:R-:W-:-:S04]  /*3de0*/  ULOP3.LUT UR8, UR8, UR6, URZ, 0xfc, !UPT ;  /* 0x0000000608087292 */ /* 0x000fc8000f8efcff */
[----:B------:R-:W-:Y:S01]  /*3df0*/  ULOP3.LUT UR6, UR8, 0xffff, URZ, 0xc0, !UPT ;  /* 0x0000ffff08067892 */ /* 0x000fe2000f8ec0ff */
[----:B-1----:R-:W-:-:S13]  /*3e00*/  R2UR UR7, R0 ;  /* 0x00000000000772ca */ /* 0x002fda00000e0000 */
[----:B------:R-:W-:-:S04]  /*3e10*/  ULOP3.LUT UR5, UR8, 0xffff, UR7, 0x80, !UPT ;  /* 0x0000ffff08057892 */ /* 0x000fc8000f8e8007 */
[----:B------:R-:W-:-:S09]  /*3e20*/  UISETP.NE.AND UP0, UPT, UR5, UR6, UPT ;  /* 0x000000060500728c */ /* 0x000fd2000bf05270 */
[----:B------:R-:W-:Y:S05]  /*3e30*/  BRA.U UP0, `(.L_x_42) ;  /* 0x00000001004c7547 */ /* 0x000fea000b800000 */
[----:B------:R-:W-:Y:S02]  /*3e40*/  USHF.R.U32.HI UR5, URZ, 0x10, UR8 ;  /* 0x00000010ff057899 */ /* 0x000fe40008011608 */
[----:B------:R-:W-:-:S04]  /*3e50*/  USHF.R.U32.HI UR6, URZ, 0x10, UR7 ;  /* 0x00000010ff067899 */ /* 0x000fc80008011607 */
[----:B------:R-:W-:-:S04]  /*3e60*/  ULOP3.LUT UR6, UR6, UR5, URZ, 0xc0, !UPT ;  /* 0x0000000506067292 */ /* 0x000fc8000f8ec0ff */
[----:B------:R-:W-:-:S09]  /*3e70*/  UISETP.NE.AND UP0, UPT, UR6, UR5, UPT ;  /* 0x000000050600728c */ /* 0x000fd2000bf05270 */
[----:B------:R-:W-:Y:S05]  /*3e80*/  BRA.U UP0, `(.L_x_43) ;  /* 0x00000001002c7547 */ /* 0x000fea000b800000 */
[----:B------:R-:W1:Y:S01]  /*3e90*/  S2R R2, SR_LANEID ;  /* 0x0000000000027919 */ /* 0x000e620000000000 */
[----:B------:R-:W-:Y:S01]  /*3ea0*/  ULOP3.LUT UR8, URZ, UR8, URZ, 0x33, !UPT ;  /* 0x00000008ff087292 */ /* 0x000fe2000f8e33ff */
[----:B------:R-:W-:Y:S02]  /*3eb0*/  VOTEU.ANY UR6, UPT, PT ;  /* 0x0000000000067886 */ /* 0x000fe400038e0100 */
[----:B------:R-:W-:-:S03]  /*3ec0*/  UFLO.U32 UR6, UR6 ;  /* 0x00000006000672bd */ /* 0x000fc600080e0000 */
[----:B------:R-:W-:-:S04]  /*3ed0*/  IMAD.U32 R0, RZ, RZ, UR8 ;  /* 0x00000008ff007e24 */ /* 0x000fc8000f8e00ff */
[----:B------:R-:W2:Y:S02]  /*3ee0*/  REDUX UR5, R0 ;  /* 0x00000000000573c4 */ /* 0x000ea40000000000 */
[----:B------:R3:W-:Y:S01]  /*3ef0*/  UTCATOMSWS.AND URZ, UR8 ;  /* 0x0000000800ff79e3 */ /* 0x0007e20008000000 */
[----:B-1----:R-:W-:Y:S02]  /*3f00*/  ISETP.EQ.U32.AND P0, PT, R2, UR6, PT ;  /* 0x0000000602007c0c */ /* 0x002fe4000bf02070 */
[----:B--2---:R-:W-:-:S11]  /*3f10*/  MOV R0, UR5 ;  /* 0x0000000500007c02 */ /* 0x004fd60008000f00 */
[----:B------:R3:W-:Y:S01]  /*3f20*/  @P0 ATOMS.AND RZ, [UR4], R0 ;  /* 0x00000000ffff098c */ /* 0x0007e2000a800004 */
[----:B------:R-:W-:Y:S05]  /*3f30*/  BRA `(.L_x_44) ;  /* 0x0000000000147947 */ /* 0x000fea0003800000 */
.L_x_43:
[----:B------:R-:W-:Y:S02]  /*3f40*/  MOV R2, 0x3f60 ;  /* 0x00003f6000027802 */ /* 0x000fe40000000f00 */
[----:B------:R-:W-:Y:S05]  /*3f50*/  CALL.REL.NOINC `($__internal_0_$__cuda_sm10x_tcgen05_guardrail_trap_col_being_dealloced_not_returned_by_alloc) ;  /* 0x0000000000cc7944 */ /* 0x000fea0003c00000 */
[----:B------:R-:W-:Y:S05]  /*3f60*/  BRA `(.L_x_44) ;  /* 0x0000000000087947 */ /* 0x000fea0003800000 */
.L_x_42:
[----:B------:R-:W-:Y:S02]  /*3f70*/  MOV R2, 0x3f90 ;  /* 0x00003f9000027802 */ /* 0x000fe40000000f00 */
[----:B------:R-:W-:Y:S05]  /*3f80*/  CALL.REL.NOINC `($__internal_2_$__cuda_sm10x_tcgen05_guardrail_trap_unallocated_columns_being_dealloced) ;  /* 0x0000000000d87944 */ /* 0x000fea0003c00000 */
.L_x_44:
[----:B------:R-:W-:Y:S01]  /*3f90*/  NOP ;  /* 0x0000000000007918 */ /* 0x000fe20000000000 */
.L_x_41:
[----:B------:R-:W-:-:S04]  /*3fa0*/  DEPBAR.LE SB0, 0x0 ;  /* 0x000080000000791a */ /* 0x000fc80000000000 */
[----:B---3--:R-:W-:Y:S05]  /*3fb0*/  EXIT ;  /* 0x000000000000794d */ /* 0x008fea0003800000 */
.L_x_18:
[----:B------:R-:W-:Y:S02]  /*3fc0*/  MOV R4, UR5 ;  /* 0x0000000500047c02 */ /* 0x000fe40008000f00 */
[----:B------:R-:W-:Y:S02]  /*3fd0*/  MOV R5, UR5 ;  /* 0x0000000500057c02 */ /* 0x000fe40008000f00 */
[----:B------:R-:W-:-:S07]  /*3fe0*/  MOV R0, UR9 ;  /* 0x0000000900007c02 */ /* 0x000fce0008000f00 */
.L_x_45:
[----:B-1----:R1:W2:Y:S02]  /*3ff0*/  SYNCS.PHASECHK.TRANS64.TRYWAIT P0, [R0+URZ+0x18], R5 ;  /* 0x00001805000075a7 */ /* 0x0022a400080011ff */
[----:B--2---:R-:W-:Y:S05]  /*4000*/  @!P0 NANOSLEEP.SYNCS 0x989680 ;  /* 0x009896800000895d */ /* 0x004fea0003900000 */
[----:B------:R-:W2:Y:S02]  /*4010*/  @!P0 SYNCS.PHASECHK.TRANS64 P0, [R0+URZ+0x18], R5 ;  /* 0x00001805000085a7 */ /* 0x000ea400080010ff */
[----:B--2---:R-:W-:Y:S05]  /*4020*/  @!P0 BRA `(.L_x_45) ;  /* 0xfffffffc00f08947 */ /* 0x004fea000383ffff */
[----:B------:R-:W-:Y:S05]  /*4030*/  BRA `(.L_x_17) ;  /* 0xffffffcc00007947 */ /* 0x000fea000383ffff */
.L_x_21:
[----:B------:R-:W-:Y:S02]  /*4040*/  MOV R4, UR6 ;  /* 0x0000000600047c02 */ /* 0x000fe40008000f00 */
[----:B------:R-:W-:Y:S02]  /*4050*/  MOV R5, UR6 ;  /* 0x0000000600057c02 */ /* 0x000fe40008000f00 */
[----:B------:R-:W-:-:S07]  /*4060*/  MOV R0, UR4 ;  /* 0x0000000400007c02 */ /* 0x000fce0008000f00 */
.L_x_46:
[----:B-1----:R1:W5:Y:S02]  /*4070*/  SYNCS.PHASECHK.TRANS64.TRYWAIT P0, [R0+URZ+0x18], R5 ;  /* 0x00001805000075a7 */ /* 0x00236400080011ff */
[----:B-----5:R-:W-:Y:S05]  /*4080*/  @!P0 NANOSLEEP.SYNCS 0x989680 ;  /* 0x009896800000895d */ /* 0x020fea0003900000 */
[----:B------:R-:W5:Y:S02]  /*4090*/  @!P0 SYNCS.PHASECHK.TRANS64 P0, [R0+URZ+0x18], R5 ;  /* 0x00001805000085a7 */ /* 0x000f6400080010ff */
[----:B-----5:R-:W-:Y:S05]  /*40a0*/  @!P0 BRA `(.L_x_46) ;  /* 0xfffffffc00f08947 */ /* 0x020fea000383ffff */
[----:B------:R-:W-:Y:S05]  /*40b0*/  BRA `(.L_x_47) ;  /* 0xffffffcc00d87947 */ /* 0x000fea000383ffff */
.L_x_24:
[----:B------:R-:W-:Y:S02]  /*40c0*/  MOV R0, UR7 ;  /* 0x0000000700007c02 */ /* 0x000fe40008000f00 */
[-C--:B------:R-:W-:Y:S02]  /*40d0*/  MOV R6, R2.reuse ;  /* 0x0000000200067202 */ /* 0x080fe40000000f00 */
[----:B------:R-:W-:-:S07]  /*40e0*/  MOV R7, R2 ;  /* 0x0000000200077202 */ /* 0x000fce0000000f00 */
.L_x_48:
[----:B-1----:R1:W4:Y:S02]  /*40f0*/  SYNCS.PHASECHK.TRANS64.TRYWAIT P0, [R0+URZ+0x40], R7 ;  /* 0x00004007000075a7 */ /* 0x00232400080011ff */
[----:B----4-:R-:W-:Y:S05]  /*4100*/  @!P0 NANOSLEEP.SYNCS 0x989680 ;  /* 0x009896800000895d */ /* 0x010fea0003900000 */
[----:B------:R-:W4:Y:S02]  /*4110*/  @!P0 SYNCS.PHASECHK.TRANS64 P0, [R0+URZ+0x40], R7 ;  /* 0x00004007000085a7 */ /* 0x000f2400080010ff */
[----:B----4-:R-:W-:Y:S05]  /*4120*/  @!P0 BRA `(.L_x_48) ;  /* 0xfffffffc00f08947 */ /* 0x010fea000383ffff */
[----:B------:R-:W-:Y:S05]  /*4130*/  BRA `(.L_x_49) ;  /* 0xffffffd000ac7947 */ /* 0x000fea000383ffff */
.L_x_26:
[----:B------:R-:W-:Y:S02]  /*4140*/  MOV R6, UR13 ;  /* 0x0000000d00067c02 */ /* 0x000fe40008000f00 */
[----:B------:R-:W-:Y:S02]  /*4150*/  MOV R7, UR13 ;  /* 0x0000000d00077c02 */ /* 0x000fe40008000f00 */
[----:B------:R-:W-:Y:S07]  /*4160*/  MOV R0, UR5 ;  /* 0x0000000500007c02 */ /* 0x000fee0008000f00 */
.L_x_50:
[----:B-1----:R1:W4:Y:S02]  /*4170*/  SYNCS.PHASECHK.TRANS64.TRYWAIT P1, [R0+URZ], R7 ;  /* 0x00000007000075a7 */ /* 0x00232400080211ff */
[----:B----4-:R-:W-:Y:S05]  /*4180*/  @!P1 NANOSLEEP.SYNCS 0x989680 ;  /* 0x009896800000995d */ /* 0x010fea0003900000 */
[----:B------:R-:W4:Y:S02]  /*4190*/  @!P1 SYNCS.PHASECHK.TRANS64 P1, [R0+URZ], R7 ;  /* 0x00000007000095a7 */ /* 0x000f2400080210ff */
[----:B----4-:R-:W-:Y:S05]  /*41a0*/  @!P1 BRA `(.L_x_50) ;  /* 0xfffffffc00f09947 */ /* 0x010fea000383ffff */
[----:B------:R-:W-:Y:S05]  /*41b0*/  BRA `(.L_x_25) ;  /* 0xffffffd000f07947 */ /* 0x000fea000383ffff */
.L_x_29:
[----:B------:R-:W-:-:S07]  /*41c0*/  MOV R5, R4 ;  /* 0x0000000400057202 */ /* 0x000fce0000000f00 */
.L_x_51:
[----:B-1----:R1:W4:Y:S02]  /*41d0*/  SYNCS.PHASECHK.TRANS64.TRYWAIT P0, [R0+URZ+0x40], R5 ;  /* 0x00004005000075a7 */ /* 0x00232400080011ff */
[----:B----4-:R-:W-:Y:S05]  /*41e0*/  @!P0 NANOSLEEP.SYNCS 0x989680 ;  /* 0x009896800000895d */ /* 0x010fea0003900000 */
[----:B------:R-:W4:Y:S02]  /*41f0*/  @!P0 SYNCS.PHASECHK.TRANS64 P0, [R0+URZ+0x40], R5 ;  /* 0x00004005000085a7 */ /* 0x000f2400080010ff */
[----:B----4-:R-:W-:Y:S05]  /*4200*/  @!P0 BRA `(.L_x_51) ;  /* 0xfffffffc00f08947 */ /* 0x010fea000383ffff */
[----:B------:R-:W-:Y:S05]  /*4210*/  BRA `(.L_x_22) ;  /* 0xffffffd4009c7947 */ /* 0x000fea000383ffff */
.L_x_36:
[----:B------:R-:W-:Y:S02]  /*4220*/  MOV R4, UR23 ;  /* 0x0000001700047c02 */ /* 0x000fe40008000f00 */
[----:B------:R-:W-:-:S07]  /*4230*/  MOV R7, R6 ;  /* 0x0000000600077202 */ /* 0x000fce0000000f00 */
.L_x_52:
[----:B-1----:R1:W2:Y:S02]  /*4240*/  SYNCS.PHASECHK.TRANS64.TRYWAIT P0, [R4+URZ+0x30], R7 ;  /* 0x00003007040075a7 */ /* 0x0022a400080011ff */
[----:B--2---:R-:W-:Y:S05]  /*4250*/  @!P0 NANOSLEEP.SYNCS 0x989680 ;  /* 0x009896800000895d */ /* 0x004fea0003900000 */
[----:B------:R-:W2:Y:S02]  /*4260*/  @!P0 SYNCS.PHASECHK.TRANS64 P0, [R4+URZ+0x30], R7 ;  /* 0x00003007040085a7 */ /* 0x000ea400080010ff */
[----:B--2---:R-:W-:Y:S05]  /*4270*/  @!P0 BRA `(.L_x_52) ;  /* 0xfffffffc00f08947 */ /* 0x004fea000383ffff */
[----:B------:R-:W-:Y:S05]  /*4280*/  BRA `(.L_x_53) ;  /* 0xffffffdc00ec7947 */ /* 0x000fea000383ffff */
        .weak           $__internal_0_$__cuda_sm10x_tcgen05_guardrail_trap_col_being_dealloced_not_returned_by_alloc
        .type           $__internal_0_$__cuda_sm10x_tcgen05_guardrail_trap_col_being_dealloced_not_returned_by_alloc,@function
        .size           $__internal_0_$__cuda_sm10x_tcgen05_guardrail_trap_col_being_dealloced_not_returned_by_alloc,($__internal_1_$__cuda_sm10x_tcgen05_guardrail_trap_phase_invalid_during_alloc - $__internal_0_$__cuda_sm10x_tcgen05_guardrail_trap_col_being_dealloced_not_returned_by_alloc)
$__internal_0_$__cuda_sm10x_tcgen05_guardrail_trap_col_being_dealloced_not_returned_by_alloc:
[----:B------:R-:W-:Y:S05]  /*4290*/  BPT.TRAP 0x1 ;  /* 0x000000040000795c */ /* 0x000fea0000300000 */
[----:B------:R-:W-:-:S04]  /*42a0*/  HFMA2 R3, -RZ, RZ, 0, 0 ;  /* 0x00000000ff037431 */ /* 0x000fc800000001ff */
[----:B------:R-:W-:Y:S05]  /*42b0*/  RET.REL.NODEC R2 `(kernel_cutlass_kernel_cudnngemm_swigludense_gemm_persistent_swigluPersistentDenseGemmKernel_object_at__TiledMMA_ThrLayoutVMNK11110000_PermutationMNK____MMAAtom_ThrID10_ShapeMNK12825632_TV_0) ;  /* 0xffffffbc02507950 */ /* 0x000fea0003c3ffff */
        .weak           $__internal_1_$__cuda_sm10x_tcgen05_guardrail_trap_phase_invalid_during_alloc
        .type           $__internal_1_$__cuda_sm10x_tcgen05_guardrail_trap_phase_invalid_during_alloc,@function
        .size           $__internal_1_$__cuda_sm10x_tcgen05_guardrail_trap_phase_invalid_during_alloc,($__internal_2_$__cuda_sm10x_tcgen05_guardrail_trap_unallocated_columns_being_dealloced - $__internal_1_$__cuda_sm10x_tcgen05_guardrail_trap_phase_invalid_during_alloc)
$__internal_1_$__cuda_sm10x_tcgen05_guardrail_trap_phase_invalid_during_alloc:
[----:B------:R-:W-:Y:S05]  /*42c0*/  BPT.TRAP 0x1 ;  /* 0x000000040000795c */ /* 0x000fea0000300000 */
[----:B------:R-:W-:-:S04]  /*42d0*/  MOV R5, 0x0 ;  /* 0x0000000000057802 */ /* 0x000fc80000000f00 */
[----:B------:R-:W-:Y:S05]  /*42e0*/  RET.REL.NODEC R4 `(kernel_cutlass_kernel_cudnngemm_swigludense_gemm_persistent_swigluPersistentDenseGemmKernel_object_at__TiledMMA_ThrLayoutVMNK11110000_PermutationMNK____MMAAtom_ThrID10_ShapeMNK12825632_TV_0) ;  /* 0xffffffbc04447950 */ /* 0x000fea0003c3ffff */
        .weak           $__internal_2_$__cuda_sm10x_tcgen05_guardrail_trap_unallocated_columns_being_dealloced
        .type           $__internal_2_$__cuda_sm10x_tcgen05_guardrail_trap_unallocated_columns_being_dealloced,@function
        .size           $__internal_2_$__cuda_sm10x_tcgen05_guardrail_trap_unallocated_columns_being_dealloced,(.L_x_57 - $__internal_2_$__cuda_sm10x_tcgen05_guardrail_trap_unallocated_columns_being_dealloced)
$__internal_2_$__cuda_sm10x_tcgen05_guardrail_trap_unallocated_columns_being_dealloced:
[----:B------:R-:W-:Y:S05]  /*42f0*/  BPT.TRAP 0x1 ;  /* 0x000000040000795c */ /* 0x000fea0000300000 */
[----:B------:R-:W-:-:S04]  /*4300*/  HFMA2 R3, -RZ, RZ, 0, 0 ;  /* 0x00000000ff037431 */ /* 0x000fc800000001ff */
[----:B------:R-:W-:Y:S05]  /*4310*/  RET.REL.NODEC R2 `(kernel_cutlass_kernel_cudnngemm_swigludense_gemm_persistent_swigluPersistentDenseGemmKernel_object_at__TiledMMA_ThrLayoutVMNK11110000_PermutationMNK____MMAAtom_ThrID10_ShapeMNK12825632_TV_0) ;  /* 0xffffffbc02387950 */ /* 0x000fea0003c3ffff */
.L_x_54:
[----:B------:R-:W-:-:S00]  /*4320*/  BRA `(.L_x_54) ;  /* 0xfffffffc00fc7947 */ /* 0x000fc0000383ffff */
[----:B------:R-:W-:-:S00]  /*4330*/  NOP ;  /* 0x0000000000007918 */ /* 0x000fc00000000000 */
        /* <DEDUP_REMOVED lines=12> */
.L_x_57:


//--------------------- .nv.shared.kernel_cutlass_kernel_cudnngemm_swigludense_gemm_persistent_swigluPersistentDenseGemmKernel_object_at__TiledMMA_ThrLayoutVMNK11110000_PermutationMNK____MMAAtom_ThrID10_ShapeMNK12825632_TV_0 --------------------------
	.section	.nv.shared.kernel_cutlass_kernel_cudnngemm_swigludense_gemm_persistent_swigluPersistentDenseGemmKernel_object_at__TiledMMA_ThrLayoutVMNK11110000_PermutationMNK____MMAAtom_ThrID10_ShapeMNK12825632_TV_0,"aw",@nobits
	.sectionflags	@""
	.align	1024
	.zero		1024


//--------------------- .nv.shared.reserved.0     --------------------------
	.section	.nv.shared.reserved.0,"aw",@nobits
	.align	8
	.weak		__nv_reservedSMEM_offset_0_alias
	.size		__nv_reservedSMEM_offset_0_alias, 0, 64
	.other		__nv_reservedSMEM_offset_0_alias,@"STO_CUDA_RESERVED_SHARED STV_DEFAULT"
__nv_reservedSMEM_offset_0_alias:
	.zero		0
.nv.shared.reserved.0:
	.zero		64
	.weak		__nv_reservedSMEM_allocation_phase
	.type		__nv_reservedSMEM_allocation_phase,@object
	.size		__nv_reservedSMEM_allocation_phase,(.L_0 - __nv_reservedSMEM_allocation_phase)
__nv_reservedSMEM_allocation_phase:
	.zero		1
.L_0:
	.zero		7
	.weak		__nv_reservedSMEM_devtool_atexit_pc
	.type		__nv_reservedSMEM_devtool_atexit_pc,@object
	.size		__nv_reservedSMEM_devtool_atexit_pc,(__nv_reservedSMEM_allocation_mask - __nv_reservedSMEM_devtool_atexit_pc)
__nv_reservedSMEM_devtool_atexit_pc:
	.zero		8
	.weak		__nv_reservedSMEM_allocation_mask
	.type		__nv_reservedSMEM_allocation_mask,@object
	.size		__nv_reservedSMEM_allocation_mask,(.L_2 - __nv_reservedSMEM_allocation_mask)
__nv_reservedSMEM_allocation_mask:
	.zero		4
.L_2:


//--------------------- .nv.constant0.kernel_cutlass_kernel_cudnngemm_swigludense_gemm_persistent_swigluPersistentDenseGemmKernel_object_at__TiledMMA_ThrLayoutVMNK11110000_PermutationMNK____MMAAtom_ThrID10_ShapeMNK12825632_TV_0 --------------------------
	.section	.nv.constant0.kernel_cutlass_kernel_cudnngemm_swigludense_gemm_persistent_swigluPersistentDenseGemmKernel_object_at__TiledMMA_ThrLayoutVMNK11110000_PermutationMNK____MMAAtom_ThrID10_ShapeMNK12825632_TV_0,"a",@progbits
	.sectionflags	@""
	.align	4
.nv.constant0.kernel_cutlass_kernel_cudnngemm_swigludense_gemm_persistent_swigluPersistentDenseGemmKernel_object_at__TiledMMA_ThrLayoutVMNK11110000_PermutationMNK____MMAAtom_ThrID10_ShapeMNK12825632_TV_0:
	.zero		1512


//--------------------- SYMBOLS --------------------------

	.type		.nv.reservedSmem.offset0,@object
	.size		.nv.reservedSmem.offset0,0x4
	.type		.nv.reservedSmem.cap,@object
	.size		.nv.reservedSmem.cap,0x4
